	.target	sm_100a

	.elftype	@"ET_EXEC"


//--------------------- .note.nv.tkinfo           --------------------------
	.section	.note.nv.tkinfo,"",@"SHT_NOTE"
	.sectionflags	@"SHF_NOTE_NV_TKINFO"
	.tkinfo
        /*0018*/ 	.word	0x00000002
        /*0030*/ 	.string	""
        /*0030*/ 	.string	"ptxas"
        /*0030*/ 	.string	"Cuda compilation tools, release 13.0, V13.0.88"
        /*0030*/ 	.string	"Build cuda_13.0.r13.0/compiler.36424714_0"
        /*0030*/ 	.string	"-arch sm_100a -m 64 "



//--------------------- .note.nv.cuinfo           --------------------------
	.section	.note.nv.cuinfo,"",@"SHT_NOTE"
	.sectionflags	@"SHF_NOTE_NV_CUINFO"
        /*0018*/ 	.short	0x0002
        /*001a*/ 	.short	0x0064
        /*001c*/ 	.short	0x0082
	.zero		2


//--------------------- .nv.info                  --------------------------
	.section	.nv.info,"",@"SHT_CUDA_INFO"
	.align	4


	//----- nvinfo : EIATTR_REGCOUNT
	.align		4
        /*0000*/ 	.byte	0x04, 0x2f
        /*0002*/ 	.short	(.L_19 - .L_18)
	.align		4
.L_18:
        /*0004*/ 	.word	index@(_ZN7cutlass13device_kernelINS_4gemm6kernel13GemmUniversalIN4cute5tupleIJiiiiEEENS1_10collective13CollectiveMmaINS1_35MainloopSm100TmaUmmaWarpSpecializedILi13ELi2ELi4ENS5_IJNS4_1CILi4EEENSA_ILi2EEENSA_ILi1EEEEEEEENS5_IJNSA_ILi128EEESG_SG_EEENS_12float_e5m2_tENS5_IJlSD_lEEESI_SJ_NS4_8TiledMMAINS4_8MMA_AtomIJNS4_10MMA_TraitsINS4_25SM100_MMA_F8F6F4_2x1SM_SSEJSI_SI_fSG_SG_NS4_17integral_constantINS4_4UMMA5MajorELSQ_0EEESR_NSO_INSP_7ScaleInELSS_0EEEST_EEEEEENS4_6LayoutINS5_IJSD_SD_SD_EEENS5_IJNSA_ILi0EEESY_SY_EEEEENS5_IJNS4_10UnderscoreES11_S11_EEEEENS4_28SM100_TMA_2SM_LOAD_MULTICASTENS4_14ComposedLayoutINS4_7SwizzleILi3ELi4ELi3EEENS4_18smem_ptr_flag_bitsILi8EEENSW_INS5_IJNSA_ILi8EEESG_EEENS5_IJSG_SD_EEEEEEEvNS4_8identityES14_S1E_vS1F_EENS_8epilogue10collective18CollectiveEpilogueINS1H_23Sm100TmaWarpSpecializedILi2ELi2ELi32ELb0ELb0EEEJNS5_IJNSA_ILi64EEESG_SG_EEENS5_IJNSW_IS1M_SD_EENSW_INS5_IJNSA_ILi32EEESC_EEENS5_IJSD_S1M_EEEEEEEESI_SJ_SI_SJ_NS1H_6fusion15FusionCallbacksIS1L_NS1U_17LinearCombinationISI_fSI_fLNS_15FloatRoundStyleE2EEES1N_S1T_JEEENS4_5SM1004TMEM4LOAD26SM100_TMEM_LOAD_32dp32b32xENS4_13SM90_TMA_LOADENS15_INS16_ILi1ELi4ELi3EEES19_NSW_INS5_IJS1A_S1P_EEENS5_IJS1P_SD_EEEEEEENS4_39AutoVectorizingCopyWithAssumedAlignmentILi128EEENS4_14SM90_TMA_STOREES29_S2B_S2B_EEEvvEEEEvNT_6ParamsE)
        /*0008*/ 	.word	0x00000074


	//----- nvinfo : EIATTR_FRAME_SIZE
	.align		4
.L_19:
        /*000c*/ 	.byte	0x04, 0x11
        /*000e*/ 	.short	(.L_21 - .L_20)
	.align		4
.L_20:
        /*0010*/ 	.word	index@($__internal_2_$__cuda_sm10x_tcgen05_guardrail_trap_unallocated_columns_being_dealloced)
        /*0014*/ 	.word	0x00000000


	//----- nvinfo : EIATTR_FRAME_SIZE
	.align		4
.L_21:
        /*0018*/ 	.byte	0x04, 0x11
        /*001a*/ 	.short	(.L_23 - .L_22)
	.align		4
.L_22:
        /*001c*/ 	.word	index@($__internal_1_$__cuda_sm10x_tcgen05_guardrail_trap_phase_invalid_during_alloc)
        /*0020*/ 	.word	0x00000000


	//----- nvinfo : EIATTR_FRAME_SIZE
	.align		4
.L_23:
        /*0024*/ 	.byte	0x04, 0x11
        /*0026*/ 	.short	(.L_25 - .L_24)
	.align		4
.L_24:
        /*0028*/ 	.word	index@($__internal_0_$__cuda_sm10x_tcgen05_guardrail_trap_col_being_dealloced_not_returned_by_alloc)
        /*002c*/ 	.word	0x00000000


	//----- nvinfo : EIATTR_FRAME_SIZE
	.align		4
.L_25:
        /*0030*/ 	.byte	0x04, 0x11
        /*0032*/ 	.short	(.L_27 - .L_26)
	.align		4
.L_26:
        /*0034*/ 	.word	index@(_ZN7cutlass13device_kernelINS_4gemm6kernel13GemmUniversalIN4cute5tupleIJiiiiEEENS1_10collective13CollectiveMmaINS1_35MainloopSm100TmaUmmaWarpSpecializedILi13ELi2ELi4ENS5_IJNS4_1CILi4EEENSA_ILi2EEENSA_ILi1EEEEEEEENS5_IJNSA_ILi128EEESG_SG_EEENS_12float_e5m2_tENS5_IJlSD_lEEESI_SJ_NS4_8TiledMMAINS4_8MMA_AtomIJNS4_10MMA_TraitsINS4_25SM100_MMA_F8F6F4_2x1SM_SSEJSI_SI_fSG_SG_NS4_17integral_constantINS4_4UMMA5MajorELSQ_0EEESR_NSO_INSP_7ScaleInELSS_0EEEST_EEEEEENS4_6LayoutINS5_IJSD_SD_SD_EEENS5_IJNSA_ILi0EEESY_SY_EEEEENS5_IJNS4_10UnderscoreES11_S11_EEEEENS4_28SM100_TMA_2SM_LOAD_MULTICASTENS4_14ComposedLayoutINS4_7SwizzleILi3ELi4ELi3EEENS4_18smem_ptr_flag_bitsILi8EEENSW_INS5_IJNSA_ILi8EEESG_EEENS5_IJSG_SD_EEEEEEEvNS4_8identityES14_S1E_vS1F_EENS_8epilogue10collective18CollectiveEpilogueINS1H_23Sm100TmaWarpSpecializedILi2ELi2ELi32ELb0ELb0EEEJNS5_IJNSA_ILi64EEESG_SG_EEENS5_IJNSW_IS1M_SD_EENSW_INS5_IJNSA_ILi32EEESC_EEENS5_IJSD_S1M_EEEEEEEESI_SJ_SI_SJ_NS1H_6fusion15FusionCallbacksIS1L_NS1U_17LinearCombinationISI_fSI_fLNS_15FloatRoundStyleE2EEES1N_S1T_JEEENS4_5SM1004TMEM4LOAD26SM100_TMEM_LOAD_32dp32b32xENS4_13SM90_TMA_LOADENS15_INS16_ILi1ELi4ELi3EEES19_NSW_INS5_IJS1A_S1P_EEENS5_IJS1P_SD_EEEEEEENS4_39AutoVectorizingCopyWithAssumedAlignmentILi128EEENS4_14SM90_TMA_STOREES29_S2B_S2B_EEEvvEEEEvNT_6ParamsE)
        /*0038*/ 	.word	0x00000000


	//----- nvinfo : EIATTR_MIN_STACK_SIZE
	.align		4
.L_27:
        /*003c*/ 	.byte	0x04, 0x12
        /*003e*/ 	.short	(.L_29 - .L_28)
	.align		4
.L_28:
        /*0040*/ 	.word	index@(_ZN7cutlass13device_kernelINS_4gemm6kernel13GemmUniversalIN4cute5tupleIJiiiiEEENS1_10collective13CollectiveMmaINS1_35MainloopSm100TmaUmmaWarpSpecializedILi13ELi2ELi4ENS5_IJNS4_1CILi4EEENSA_ILi2EEENSA_ILi1EEEEEEEENS5_IJNSA_ILi128EEESG_SG_EEENS_12float_e5m2_tENS5_IJlSD_lEEESI_SJ_NS4_8TiledMMAINS4_8MMA_AtomIJNS4_10MMA_TraitsINS4_25SM100_MMA_F8F6F4_2x1SM_SSEJSI_SI_fSG_SG_NS4_17integral_constantINS4_4UMMA5MajorELSQ_0EEESR_NSO_INSP_7ScaleInELSS_0EEEST_EEEEEENS4_6LayoutINS5_IJSD_SD_SD_EEENS5_IJNSA_ILi0EEESY_SY_EEEEENS5_IJNS4_10UnderscoreES11_S11_EEEEENS4_28SM100_TMA_2SM_LOAD_MULTICASTENS4_14ComposedLayoutINS4_7SwizzleILi3ELi4ELi3EEENS4_18smem_ptr_flag_bitsILi8EEENSW_INS5_IJNSA_ILi8EEESG_EEENS5_IJSG_SD_EEEEEEEvNS4_8identityES14_S1E_vS1F_EENS_8epilogue10collective18CollectiveEpilogueINS1H_23Sm100TmaWarpSpecializedILi2ELi2ELi32ELb0ELb0EEEJNS5_IJNSA_ILi64EEESG_SG_EEENS5_IJNSW_IS1M_SD_EENSW_INS5_IJNSA_ILi32EEESC_EEENS5_IJSD_S1M_EEEEEEEESI_SJ_SI_SJ_NS1H_6fusion15FusionCallbacksIS1L_NS1U_17LinearCombinationISI_fSI_fLNS_15FloatRoundStyleE2EEES1N_S1T_JEEENS4_5SM1004TMEM4LOAD26SM100_TMEM_LOAD_32dp32b32xENS4_13SM90_TMA_LOADENS15_INS16_ILi1ELi4ELi3EEES19_NSW_INS5_IJS1A_S1P_EEENS5_IJS1P_SD_EEEEEEENS4_39AutoVectorizingCopyWithAssumedAlignmentILi128EEENS4_14SM90_TMA_STOREES29_S2B_S2B_EEEvvEEEEvNT_6ParamsE)
        /*0044*/ 	.word	0x00000000
.L_29:


//--------------------- .nv.compat                --------------------------
	.section	.nv.compat,"",@"SHT_CUDA_COMPAT_INFO"
	.align	4
        /*0000*/ 	.byte	0x02, 0x09, 0x01, 0x00, 0x02, 0x02, 0x02, 0x00, 0x02, 0x05, 0x05, 0x00, 0x03, 0x07, 0x01, 0x01
        /*0010*/ 	.byte	0x02, 0x03, 0x01, 0x00, 0x02, 0x06, 0x01, 0x00, 0x04, 0x0b, 0x08, 0x00, 0x09, 0x00, 0x00, 0x00
        /*0020*/ 	.byte	0x00, 0x00, 0x00, 0x00


//--------------------- .nv.info._ZN7cutlass13device_kernelINS_4gemm6kernel13GemmUniversalIN4cute5tupleIJiiiiEEENS1_10collective13CollectiveMmaINS1_35MainloopSm100TmaUmmaWarpSpecializedILi13ELi2ELi4ENS5_IJNS4_1CILi4EEENSA_ILi2EEENSA_ILi1EEEEEEEENS5_IJNSA_ILi128EEESG_SG_EEENS_12float_e5m2_tENS5_IJlSD_lEEESI_SJ_NS4_8TiledMMAINS4_8MMA_AtomIJNS4_10MMA_TraitsINS4_25SM100_MMA_F8F6F4_2x1SM_SSEJSI_SI_fSG_SG_NS4_17integral_constantINS4_4UMMA5MajorELSQ_0EEESR_NSO_INSP_7ScaleInELSS_0EEEST_EEEEEENS4_6LayoutINS5_IJSD_SD_SD_EEENS5_IJNSA_ILi0EEESY_SY_EEEEENS5_IJNS4_10UnderscoreES11_S11_EEEEENS4_28SM100_TMA_2SM_LOAD_MULTICASTENS4_14ComposedLayoutINS4_7SwizzleILi3ELi4ELi3EEENS4_18smem_ptr_flag_bitsILi8EEENSW_INS5_IJNSA_ILi8EEESG_EEENS5_IJSG_SD_EEEEEEEvNS4_8identityES14_S1E_vS1F_EENS_8epilogue10collective18CollectiveEpilogueINS1H_23Sm100TmaWarpSpecializedILi2ELi2ELi32ELb0ELb0EEEJNS5_IJNSA_ILi64EEESG_SG_EEENS5_IJNSW_IS1M_SD_EENSW_INS5_IJNSA_ILi32EEESC_EEENS5_IJSD_S1M_EEEEEEEESI_SJ_SI_SJ_NS1H_6fusion15FusionCallbacksIS1L_NS1U_17LinearCombinationISI_fSI_fLNS_15FloatRoundStyleE2EEES1N_S1T_JEEENS4_5SM1004TMEM4LOAD26SM100_TMEM_LOAD_32dp32b32xENS4_13SM90_TMA_LOADENS15_INS16_ILi1ELi4ELi3EEES19_NSW_INS5_IJS1A_S1P_EEENS5_IJS1P_SD_EEEEEEENS4_39AutoVectorizingCopyWithAssumedAlignmentILi128EEENS4_14SM90_TMA_STOREES29_S2B_S2B_EEEvvEEEEvNT_6ParamsE --------------------------
	.section	.nv.info._ZN7cutlass13device_kernelINS_4gemm6kernel13GemmUniversalIN4cute5tupleIJiiiiEEENS1_10collective13CollectiveMmaINS1_35MainloopSm100TmaUmmaWarpSpecializedILi13ELi2ELi4ENS5_IJNS4_1CILi4EEENSA_ILi2EEENSA_ILi1EEEEEEEENS5_IJNSA_ILi128EEESG_SG_EEENS_12float_e5m2_tENS5_IJlSD_lEEESI_SJ_NS4_8TiledMMAINS4_8MMA_AtomIJNS4_10MMA_TraitsINS4_25SM100_MMA_F8F6F4_2x1SM_SSEJSI_SI_fSG_SG_NS4_17integral_constantINS4_4UMMA5MajorELSQ_0EEESR_NSO_INSP_7ScaleInELSS_0EEEST_EEEEEENS4_6LayoutINS5_IJSD_SD_SD_EEENS5_IJNSA_ILi0EEESY_SY_EEEEENS5_IJNS4_10UnderscoreES11_S11_EEEEENS4_28SM100_TMA_2SM_LOAD_MULTICASTENS4_14ComposedLayoutINS4_7SwizzleILi3ELi4ELi3EEENS4_18smem_ptr_flag_bitsILi8EEENSW_INS5_IJNSA_ILi8EEESG_EEENS5_IJSG_SD_EEEEEEEvNS4_8identityES14_S1E_vS1F_EENS_8epilogue10collective18CollectiveEpilogueINS1H_23Sm100TmaWarpSpecializedILi2ELi2ELi32ELb0ELb0EEEJNS5_IJNSA_ILi64EEESG_SG_EEENS5_IJNSW_IS1M_SD_EENSW_INS5_IJNSA_ILi32EEESC_EEENS5_IJSD_S1M_EEEEEEEESI_SJ_SI_SJ_NS1H_6fusion15FusionCallbacksIS1L_NS1U_17LinearCombinationISI_fSI_fLNS_15FloatRoundStyleE2EEES1N_S1T_JEEENS4_5SM1004TMEM4LOAD26SM100_TMEM_LOAD_32dp32b32xENS4_13SM90_TMA_LOADENS15_INS16_ILi1ELi4ELi3EEES19_NSW_INS5_IJS1A_S1P_EEENS5_IJS1P_SD_EEEEEEENS4_39AutoVectorizingCopyWithAssumedAlignmentILi128EEENS4_14SM90_TMA_STOREES29_S2B_S2B_EEEvvEEEEvNT_6ParamsE,"",@"SHT_CUDA_INFO"
	.sectionflags	@""
	.align	4


	//----- nvinfo : EIATTR_CUDA_API_VERSION
	.align		4
        /*0000*/ 	.byte	0x04, 0x37
        /*0002*/ 	.short	(.L_31 - .L_30)
.L_30:
        /*0004*/ 	.word	0x00000082


	//----- nvinfo : EIATTR_KPARAM_INFO
	.align		4
.L_31:
        /*0008*/ 	.byte	0x04, 0x17
        /*000a*/ 	.short	(.L_33 - .L_32)
.L_32:
        /*000c*/ 	.word	0x00000000
        /*0010*/ 	.short	0x0000
        /*0012*/ 	.short	0x0000
        /*0014*/ 	.byte	0x00, 0xf0, 0x01, 0x20


	//----- nvinfo : EIATTR_AT_ENTRY_FRAGMENTS
	.align		4
.L_33:
        /*0018*/ 	.byte	0x04, 0x4f
        /*001a*/ 	.short	(.L_35 - .L_34)


	//   ....[0]....
.L_34:
        /*001c*/ 	.word	0x00000007


	//----- nvinfo : EIATTR_RESERVED_SMEM_USED
	.align		4
.L_35:
        /*0020*/ 	.byte	0x01, 0x41
	.zero		2


	//----- nvinfo : EIATTR_SPARSE_MMA_MASK
	.align		4
        /*0024*/ 	.byte	0x03, 0x50
        /*0026*/ 	.short	0x0000


	//----- nvinfo : EIATTR_TCGEN05_2CTA_USED
	.align		4
        /*0028*/ 	.byte	0x01, 0x52
	.zero		2


	//----- nvinfo : EIATTR_MAXREG_COUNT
	.align		4
        /*002c*/ 	.byte	0x03, 0x1b
        /*002e*/ 	.short	0x00ff


	//----- nvinfo : EIATTR_NUM_BARRIERS
	.align		4
        /*0030*/ 	.byte	0x02, 0x4c
        /*0032*/ 	.byte	0x07
	.zero		1


	//----- nvinfo : EIATTR_EXTERNS
	.align		4
        /*0034*/ 	.byte	0x04, 0x0f
        /*0036*/ 	.short	(.L_37 - .L_36)


	//   ....[0]....
	.align		4
.L_36:
        /*0038*/ 	.word	index@(__assertfail)


	//----- nvinfo : EIATTR_MERCURY_ISA_VERSION
	.align		4
.L_37:
        /*003c*/ 	.byte	0x03, 0x5f
        /*003e*/ 	.short	0x0101


	//----- nvinfo : EIATTR_INT_WARP_WIDE_INSTR_OFFSETS
	.align		4
        /*0040*/ 	.byte	0x04, 0x31
        /*0042*/ 	.short	(.L_39 - .L_38)


	//   ....[0]....
.L_38:
        /*0044*/ 	.word	0x00000e70


	//   ....[1]....
        /*0048*/ 	.word	0x00000f10


	//   ....[2]....
        /*004c*/ 	.word	0x00004a60


	//   ....[3]....
        /*0050*/ 	.word	0x00004a80


	//   ....[4]....
        /*0054*/ 	.word	0x00004ab0


	//   ....[5]....
        /*0058*/ 	.word	0x000055d0


	//   ....[6]....
        /*005c*/ 	.word	0x00005670


	//   ....[7]....
        /*0060*/ 	.word	0x00005720


	//   ....[8]....
        /*0064*/ 	.word	0x000057c0


	//   ....[9]....
        /*0068*/ 	.word	0x000058b0


	//   ....[10]....
        /*006c*/ 	.word	0x00005980


	//----- nvinfo : EIATTR_COOP_GROUP_MASK_REGIDS
	.align		4
.L_39:
        /*0070*/ 	.byte	0x04, 0x29
        /*0072*/ 	.short	(.L_41 - .L_40)


	//   ....[0]....
.L_40:
        /*0074*/ 	.word	0xffffffff


	//   ....[1]....
        /*0078*/ 	.word	0xffffffff


	//   ....[2]....
        /*007c*/ 	.word	0xffffffff


	//   ....[3]....
        /*0080*/ 	.word	0xffffffff


	//   ....[4]....
        /*0084*/ 	.word	0xffffffff


	//   ....[5]....
        /*0088*/ 	.word	0xffffffff


	//   ....[6]....
        /*008c*/ 	.word	0xffffffff


	//   ....[7]....
        /*0090*/ 	.word	0xffffffff


	//   ....[8]....
        /*0094*/ 	.word	0xffffffff


	//   ....[9]....
        /*0098*/ 	.word	0xffffffff


	//   ....[10]....
        /*009c*/ 	.word	0xffffffff


	//   ....[11]....
        /*00a0*/ 	.word	0xffffffff


	//   ....[12]....
        /*00a4*/ 	.word	0xffffffff


	//   ....[13]....
        /*00a8*/ 	.word	0xffffffff


	//----- nvinfo : EIATTR_COOP_GROUP_INSTR_OFFSETS
	.align		4
.L_41:
        /*00ac*/ 	.byte	0x04, 0x28
        /*00ae*/ 	.short	(.L_43 - .L_42)


	//   ....[0]....
.L_42:
        /*00b0*/ 	.word	0x000000b0


	//   ....[1]....
        /*00b4*/ 	.word	0x00000510


	//   ....[2]....
        /*00b8*/ 	.word	0x00000820


	//   ....[3]....
        /*00bc*/ 	.word	0x00000970


	//   ....[4]....
        /*00c0*/ 	.word	0x00000a60


	//   ....[5]....
        /*00c4*/ 	.word	0x00000bc0


	//   ....[6]....
        /*00c8*/ 	.word	0x00000d50


	//   ....[7]....
        /*00cc*/ 	.word	0x00000f90


	//   ....[8]....
        /*00d0*/ 	.word	0x00002490


	//   ....[9]....
        /*00d4*/ 	.word	0x00003840


	//   ....[10]....
        /*00d8*/ 	.word	0x00003d10


	//   ....[11]....
        /*00dc*/ 	.word	0x00003d40


	//   ....[12]....
        /*00e0*/ 	.word	0x00004960


	//   ....[13]....
        /*00e4*/ 	.word	0x00004b70


	//----- nvinfo : EIATTR_VRC_CTA_INIT_COUNT
	.align		4
.L_43:
        /*00e8*/ 	.byte	0x02, 0x4a
        /*00ea*/ 	.byte	0x80
	.zero		1


	//----- nvinfo : EIATTR_SYSCALL_OFFSETS
	.align		4
        /*00ec*/ 	.byte	0x04, 0x46
        /*00ee*/ 	.short	(.L_45 - .L_44)


	//   ....[0]....
.L_44:
        /*00f0*/ 	.word	0x000064a0


	//   ....[1]....
        /*00f4*/ 	.word	0x000065e0


	//   ....[2]....
        /*00f8*/ 	.word	0x00006dc0


	//   ....[3]....
        /*00fc*/ 	.word	0x00007bb0


	//----- nvinfo : EIATTR_MBARRIER_INSTR_OFFSETS
	.align		4
.L_45:
        /*0100*/ 	.byte	0x04, 0x39
        /*0102*/ 	.short	(.L_47 - .L_46)


	//   ....[0]....
.L_46:
        /*0104*/ 	.word	0x00000660
        /*0108*/ 	.word	0x000000ff
        /*010c*/ 	.word	0x00000000
        /*0110*/ 	.short	0x0100
        /*0112*/ 	.byte	0x04
	.zero		1


	//   ....[1]....
        /*0114*/ 	.word	0x00000670
        /*0118*/ 	.word	0x000000ff
        /*011c*/ 	.word	0x00000068
        /*0120*/ 	.short	0x0100
        /*0122*/ 	.byte	0x04
	.zero		1


	//   ....[2]....
        /*0124*/ 	.word	0x00000680
        /*0128*/ 	.word	0x000000ff
        /*012c*/ 	.word	0x00000008
        /*0130*/ 	.short	0x0100
        /*0132*/ 	.byte	0x04
	.zero		1


	//   ....[3]....
        /*0134*/ 	.word	0x00000690
        /*0138*/ 	.word	0x000000ff
        /*013c*/ 	.word	0x00000070
        /*0140*/ 	.short	0x0100
        /*0142*/ 	.byte	0x04
	.zero		1


	//   ....[4]....
        /*0144*/ 	.word	0x000006a0
        /*0148*/ 	.word	0x000000ff
        /*014c*/ 	.word	0x00000010
        /*0150*/ 	.short	0x0100
        /*0152*/ 	.byte	0x04
	.zero		1


	//   ....[5]....
        /*0154*/ 	.word	0x000006b0
        /*0158*/ 	.word	0x000000ff
        /*015c*/ 	.word	0x00000078
        /*0160*/ 	.short	0x0100
        /*0162*/ 	.byte	0x04
	.zero		1


	//   ....[6]....
        /*0164*/ 	.word	0x000006c0
        /*0168*/ 	.word	0x000000ff
        /*016c*/ 	.word	0x00000018
        /*0170*/ 	.short	0x0100
        /*0172*/ 	.byte	0x04
	.zero		1


	//   ....[7]....
        /*0174*/ 	.word	0x000006d0
        /*0178*/ 	.word	0x000000ff
        /*017c*/ 	.word	0x00000080
        /*0180*/ 	.short	0x0100
        /*0182*/ 	.byte	0x04
	.zero		1


	//   ....[8]....
        /*0184*/ 	.word	0x000006e0
        /*0188*/ 	.word	0x000000ff
        /*018c*/ 	.word	0x00000020
        /*0190*/ 	.short	0x0100
        /*0192*/ 	.byte	0x04
	.zero		1


	//   ....[9]....
        /*0194*/ 	.word	0x000006f0
        /*0198*/ 	.word	0x000000ff
        /*019c*/ 	.word	0x00000088
        /*01a0*/ 	.short	0x0100
        /*01a2*/ 	.byte	0x04
	.zero		1


	//   ....[10]....
        /*01a4*/ 	.word	0x00000700
        /*01a8*/ 	.word	0x000000ff
        /*01ac*/ 	.word	0x00000028
        /*01b0*/ 	.short	0x0100
        /*01b2*/ 	.byte	0x04
	.zero		1


	//   ....[11]....
        /*01b4*/ 	.word	0x00000710
        /*01b8*/ 	.word	0x000000ff
        /*01bc*/ 	.word	0x00000090
        /*01c0*/ 	.short	0x0100
        /*01c2*/ 	.byte	0x04
	.zero		1


	//   ....[12]....
        /*01c4*/ 	.word	0x00000720
        /*01c8*/ 	.word	0x000000ff
        /*01cc*/ 	.word	0x00000030
        /*01d0*/ 	.short	0x0100
        /*01d2*/ 	.byte	0x04
	.zero		1


	//   ....[13]....
        /*01d4*/ 	.word	0x00000730
        /*01d8*/ 	.word	0x000000ff
        /*01dc*/ 	.word	0x00000098
        /*01e0*/ 	.short	0x0100
        /*01e2*/ 	.byte	0x04
	.zero		1


	//   ....[14]....
        /*01e4*/ 	.word	0x00000740
        /*01e8*/ 	.word	0x000000ff
        /*01ec*/ 	.word	0x00000038
        /*01f0*/ 	.short	0x0100
        /*01f2*/ 	.byte	0x04
	.zero		1


	//   ....[15]....
        /*01f4*/ 	.word	0x00000750
        /*01f8*/ 	.word	0x000000ff
        /*01fc*/ 	.word	0x000000a0
        /*0200*/ 	.short	0x0100
        /*0202*/ 	.byte	0x04
	.zero		1


	//   ....[16]....
        /*0204*/ 	.word	0x00000760
        /*0208*/ 	.word	0x000000ff
        /*020c*/ 	.word	0x00000040
        /*0210*/ 	.short	0x0100
        /*0212*/ 	.byte	0x04
	.zero		1


	//   ....[17]....
        /*0214*/ 	.word	0x00000770
        /*0218*/ 	.word	0x000000ff
        /*021c*/ 	.word	0x000000a8
        /*0220*/ 	.short	0x0100
        /*0222*/ 	.byte	0x04
	.zero		1


	//   ....[18]....
        /*0224*/ 	.word	0x00000780
        /*0228*/ 	.word	0x000000ff
        /*022c*/ 	.word	0x00000048
        /*0230*/ 	.short	0x0100
        /*0232*/ 	.byte	0x04
	.zero		1


	//   ....[19]....
        /*0234*/ 	.word	0x00000790
        /*0238*/ 	.word	0x000000ff
        /*023c*/ 	.word	0x000000b0
        /*0240*/ 	.short	0x0100
        /*0242*/ 	.byte	0x04
	.zero		1


	//   ....[20]....
        /*0244*/ 	.word	0x000007a0
        /*0248*/ 	.word	0x000000ff
        /*024c*/ 	.word	0x00000050
        /*0250*/ 	.short	0x0100
        /*0252*/ 	.byte	0x04
	.zero		1


	//   ....[21]....
        /*0254*/ 	.word	0x000007b0
        /*0258*/ 	.word	0x000000ff
        /*025c*/ 	.word	0x000000b8
        /*0260*/ 	.short	0x0100
        /*0262*/ 	.byte	0x04
	.zero		1


	//   ....[22]....
        /*0264*/ 	.word	0x000007c0
        /*0268*/ 	.word	0x000000ff
        /*026c*/ 	.word	0x00000058
        /*0270*/ 	.short	0x0100
        /*0272*/ 	.byte	0x04
	.zero		1


	//   ....[23]....
        /*0274*/ 	.word	0x000007d0
        /*0278*/ 	.word	0x000000ff
        /*027c*/ 	.word	0x000000c0
        /*0280*/ 	.short	0x0100
        /*0282*/ 	.byte	0x04
	.zero		1


	//   ....[24]....
        /*0284*/ 	.word	0x000007e0
        /*0288*/ 	.word	0x000000ff
        /*028c*/ 	.word	0x00000060
        /*0290*/ 	.short	0x0100
        /*0292*/ 	.byte	0x04
	.zero		1


	//   ....[25]....
        /*0294*/ 	.word	0x000007f0
        /*0298*/ 	.word	0x000000ff
        /*029c*/ 	.word	0x000000c8
        /*02a0*/ 	.short	0x0100
        /*02a2*/ 	.byte	0x04
	.zero		1


	//   ....[26]....
        /*02a4*/ 	.word	0x00000920
        /*02a8*/ 	.word	0x000000ff
        /*02ac*/ 	.word	0x000000d0
        /*02b0*/ 	.short	0x0100
        /*02b2*/ 	.byte	0x04
	.zero		1


	//   ....[27]....
        /*02b4*/ 	.word	0x00000930
        /*02b8*/ 	.word	0x000000ff
        /*02bc*/ 	.word	0x000000e0
        /*02c0*/ 	.short	0x0100
        /*02c2*/ 	.byte	0x04
	.zero		1


	//   ....[28]....
        /*02c4*/ 	.word	0x00000940
        /*02c8*/ 	.word	0x000000ff
        /*02cc*/ 	.word	0x000000d8
        /*02d0*/ 	.short	0x0100
        /*02d2*/ 	.byte	0x04
	.zero		1


	//   ....[29]....
        /*02d4*/ 	.word	0x00000950
        /*02d8*/ 	.word	0x000000ff
        /*02dc*/ 	.word	0x000000e8
        /*02e0*/ 	.short	0x0100
        /*02e2*/ 	.byte	0x04
	.zero		1


	//   ....[30]....
        /*02e4*/ 	.word	0x00000a30
        /*02e8*/ 	.word	0x000000ff
        /*02ec*/ 	.word	0x000000f0
        /*02f0*/ 	.short	0x0100
        /*02f2*/ 	.byte	0x06
	.zero		1


	//   ....[31]....
        /*02f4*/ 	.word	0x00000a40
        /*02f8*/ 	.word	0x000000ff
        /*02fc*/ 	.word	0x000000f8
        /*0300*/ 	.short	0x0100
        /*0302*/ 	.byte	0x06
	.zero		1


	//   ....[32]....
        /*0304*/ 	.word	0x00000b70
        /*0308*/ 	.word	0x000000ff
        /*030c*/ 	.word	0x00000100
        /*0310*/ 	.short	0x0100
        /*0312*/ 	.byte	0x06
	.zero		1


	//   ....[33]....
        /*0314*/ 	.word	0x00000b80
        /*0318*/ 	.word	0x000000ff
        /*031c*/ 	.word	0x00000110
        /*0320*/ 	.short	0x0100
        /*0322*/ 	.byte	0x06
	.zero		1


	//   ....[34]....
        /*0324*/ 	.word	0x00000b90
        /*0328*/ 	.word	0x000000ff
        /*032c*/ 	.word	0x00000108
        /*0330*/ 	.short	0x0100
        /*0332*/ 	.byte	0x06
	.zero		1


	//   ....[35]....
        /*0334*/ 	.word	0x00000ba0
        /*0338*/ 	.word	0x000000ff
        /*033c*/ 	.word	0x00000118
        /*0340*/ 	.short	0x0100
        /*0342*/ 	.byte	0x06
	.zero		1


	//   ....[36]....
        /*0344*/ 	.word	0x00000cc0
        /*0348*/ 	.word	0x000000ff
        /*034c*/ 	.word	0x00000120
        /*0350*/ 	.short	0x0100
        /*0352*/ 	.byte	0x04
	.zero		1


	//   ....[37]....
        /*0354*/ 	.word	0x00000cd0
        /*0358*/ 	.word	0x000000ff
        /*035c*/ 	.word	0x00000140
        /*0360*/ 	.short	0x0100
        /*0362*/ 	.byte	0x04
	.zero		1


	//   ....[38]....
        /*0364*/ 	.word	0x00000ce0
        /*0368*/ 	.word	0x000000ff
        /*036c*/ 	.word	0x00000128
        /*0370*/ 	.short	0x0100
        /*0372*/ 	.byte	0x04
	.zero		1


	//   ....[39]....
        /*0374*/ 	.word	0x00000cf0
        /*0378*/ 	.word	0x000000ff
        /*037c*/ 	.word	0x00000148
        /*0380*/ 	.short	0x0100
        /*0382*/ 	.byte	0x04
	.zero		1


	//   ....[40]....
        /*0384*/ 	.word	0x00000d00
        /*0388*/ 	.word	0x000000ff
        /*038c*/ 	.word	0x00000130
        /*0390*/ 	.short	0x0100
        /*0392*/ 	.byte	0x04
	.zero		1


	//   ....[41]....
        /*0394*/ 	.word	0x00000d10
        /*0398*/ 	.word	0x000000ff
        /*039c*/ 	.word	0x00000150
        /*03a0*/ 	.short	0x0100
        /*03a2*/ 	.byte	0x04
	.zero		1


	//   ....[42]....
        /*03a4*/ 	.word	0x00000d20
        /*03a8*/ 	.word	0x000000ff
        /*03ac*/ 	.word	0x00000138
        /*03b0*/ 	.short	0x0100
        /*03b2*/ 	.byte	0x04
	.zero		1


	//   ....[43]....
        /*03b4*/ 	.word	0x00000d30
        /*03b8*/ 	.word	0x000000ff
        /*03bc*/ 	.word	0x00000158
        /*03c0*/ 	.short	0x0100
        /*03c2*/ 	.byte	0x04
	.zero		1


	//   ....[44]....
        /*03c4*/ 	.word	0x00000e20
        /*03c8*/ 	.word	0x000000ff
        /*03cc*/ 	.word	0x00000160
        /*03d0*/ 	.short	0x0100
        /*03d2*/ 	.byte	0x04
	.zero		1


	//   ....[45]....
        /*03d4*/ 	.word	0x00000e30
        /*03d8*/ 	.word	0x000000ff
        /*03dc*/ 	.word	0x00000170
        /*03e0*/ 	.short	0x0100
        /*03e2*/ 	.byte	0x04
	.zero		1


	//   ....[46]....
        /*03e4*/ 	.word	0x00000e40
        /*03e8*/ 	.word	0x000000ff
        /*03ec*/ 	.word	0x00000168
        /*03f0*/ 	.short	0x0100
        /*03f2*/ 	.byte	0x04
	.zero		1


	//   ....[47]....
        /*03f4*/ 	.word	0x00000e50
        /*03f8*/ 	.word	0x000000ff
        /*03fc*/ 	.word	0x00000178
        /*0400*/ 	.short	0x0100
        /*0402*/ 	.byte	0x04
	.zero		1


	//   ....[48]....
        /*0404*/ 	.word	0x00000f50
        /*0408*/ 	.word	0x000000ff
        /*040c*/ 	.word	0x00000180
        /*0410*/ 	.short	0x0100
        /*0412*/ 	.byte	0x06
	.zero		1


	//   ....[49]....
        /*0414*/ 	.word	0x00001c70
        /*0418*/ 	.word	0x00000003
        /*041c*/ 	.word	0x00000170
        /*0420*/ 	.short	0x010a
        /*0422*/ 	.byte	0xff
	.zero		1


	//   ....[50]....
        /*0424*/ 	.word	0x00001ca0
        /*0428*/ 	.word	0x00000003
        /*042c*/ 	.word	0x00000160
        /*0430*/ 	.short	0x0101
        /*0432*/ 	.byte	0xff
	.zero		1


	//   ....[51]....
        /*0434*/ 	.word	0x00001d60
        /*0438*/ 	.word	0x000000ff
        /*043c*/ 	.word	0x00000068
        /*0440*/ 	.short	0x010a
        /*0442*/ 	.byte	0x04
	.zero		1


	//   ....[52]....
        /*0444*/ 	.word	0x00001e30
        /*0448*/ 	.word	0x000000ff
        /*044c*/ 	.word	0x00000068
        /*0450*/ 	.short	0x010a
        /*0452*/ 	.byte	0x21
	.zero		1


	//   ....[53]....
        /*0454*/ 	.word	0x00001fe0
        /*0458*/ 	.word	0x000000ff
        /*045c*/ 	.word	0x00000068
        /*0460*/ 	.short	0x010a
        /*0462*/ 	.byte	0x05
	.zero		1


	//   ....[54]....
        /*0464*/ 	.word	0x00002110
        /*0468*/ 	.word	0x000000ff
        /*046c*/ 	.word	0x000000f8
        /*0470*/ 	.short	0x0101
        /*0472*/ 	.byte	0x06
	.zero		1


	//   ....[55]....
        /*0474*/ 	.word	0x00002130
        /*0478*/ 	.word	0x000000ff
        /*047c*/ 	.word	0x00000068
        /*0480*/ 	.short	0x010a
        /*0482*/ 	.byte	0x04
	.zero		1


	//   ....[56]....
        /*0484*/ 	.word	0x000021b0
        /*0488*/ 	.word	0x000000ff
        /*048c*/ 	.word	0x00000068
        /*0490*/ 	.short	0x010a
        /*0492*/ 	.byte	0x11
	.zero		1


	//   ....[57]....
        /*0494*/ 	.word	0x00002340
        /*0498*/ 	.word	0x000000ff
        /*049c*/ 	.word	0x00000068
        /*04a0*/ 	.short	0x010a
        /*04a2*/ 	.byte	0x05
	.zero		1


	//   ....[58]....
        /*04a4*/ 	.word	0x000024c0
        /*04a8*/ 	.word	0x00000003
        /*04ac*/ 	.word	0x00000100
        /*04b0*/ 	.short	0x010a
        /*04b2*/ 	.byte	0xff
	.zero		1


	//   ....[59]....
        /*04b4*/ 	.word	0x00002610
        /*04b8*/ 	.word	0x00000000
        /*04bc*/ 	.word	0x00000000
        /*04c0*/ 	.short	0x0101
        /*04c2*/ 	.byte	0xff
	.zero		1


	//   ....[60]....
        /*04c4*/ 	.word	0x00002bb0
        /*04c8*/ 	.word	0x000000ff
        /*04cc*/ 	.word	0x00000000
        /*04d0*/ 	.short	0x010a
        /*04d2*/ 	.byte	0x04
	.zero		1


	//   ....[61]....
        /*04d4*/ 	.word	0x00002c40
        /*04d8*/ 	.word	0x000000ff
        /*04dc*/ 	.word	0x00000000
        /*04e0*/ 	.short	0x010a
        /*04e2*/ 	.byte	0x05
	.zero		1


	//   ....[62]....
        /*04e4*/ 	.word	0x00002cd0
        /*04e8*/ 	.word	0x000000ff
        /*04ec*/ 	.word	0x00000000
        /*04f0*/ 	.short	0x010a
        /*04f2*/ 	.byte	0x05
	.zero		1


	//   ....[63]....
        /*04f4*/ 	.word	0x00002d60
        /*04f8*/ 	.word	0x000000ff
        /*04fc*/ 	.word	0x00000000
        /*0500*/ 	.short	0x010a
        /*0502*/ 	.byte	0x05
	.zero		1


	//   ....[64]....
        /*0504*/ 	.word	0x00002df0
        /*0508*/ 	.word	0x000000ff
        /*050c*/ 	.word	0x00000000
        /*0510*/ 	.short	0x010a
        /*0512*/ 	.byte	0x05
	.zero		1


	//   ....[65]....
        /*0514*/ 	.word	0x00002e80
        /*0518*/ 	.word	0x000000ff
        /*051c*/ 	.word	0x00000000
        /*0520*/ 	.short	0x010a
        /*0522*/ 	.byte	0x05
	.zero		1


	//   ....[66]....
        /*0524*/ 	.word	0x00002f10
        /*0528*/ 	.word	0x000000ff
        /*052c*/ 	.word	0x00000000
        /*0530*/ 	.short	0x010a
        /*0532*/ 	.byte	0x05
	.zero		1


	//   ....[67]....
        /*0534*/ 	.word	0x00002fa0
        /*0538*/ 	.word	0x000000ff
        /*053c*/ 	.word	0x00000000
        /*0540*/ 	.short	0x010a
        /*0542*/ 	.byte	0x05
	.zero		1


	//   ....[68]....
        /*0544*/ 	.word	0x00003030
        /*0548*/ 	.word	0x000000ff
        /*054c*/ 	.word	0x00000000
        /*0550*/ 	.short	0x010a
        /*0552*/ 	.byte	0x05
	.zero		1


	//   ....[69]....
        /*0554*/ 	.word	0x000030c0
        /*0558*/ 	.word	0x000000ff
        /*055c*/ 	.word	0x00000000
        /*0560*/ 	.short	0x010a
        /*0562*/ 	.byte	0x05
	.zero		1


	//   ....[70]....
        /*0564*/ 	.word	0x00003150
        /*0568*/ 	.word	0x000000ff
        /*056c*/ 	.word	0x00000000
        /*0570*/ 	.short	0x010a
        /*0572*/ 	.byte	0x05
	.zero		1


	//   ....[71]....
        /*0574*/ 	.word	0x000031e0
        /*0578*/ 	.word	0x000000ff
        /*057c*/ 	.word	0x00000000
        /*0580*/ 	.short	0x010a
        /*0582*/ 	.byte	0x05
	.zero		1


	//   ....[72]....
        /*0584*/ 	.word	0x00003280
        /*0588*/ 	.word	0x00000000
        /*058c*/ 	.word	0x00000000
        /*0590*/ 	.short	0x010a
        /*0592*/ 	.byte	0xff
	.zero		1


	//   ....[73]....
        /*0594*/ 	.word	0x000033a0
        /*0598*/ 	.word	0x00000002
        /*059c*/ 	.word	0x00000160
        /*05a0*/ 	.short	0x010a
        /*05a2*/ 	.byte	0xff
	.zero		1


	//   ....[74]....
        /*05a4*/ 	.word	0x00003400
        /*05a8*/ 	.word	0x00000004
        /*05ac*/ 	.word	0x00000000
        /*05b0*/ 	.short	0x0101
        /*05b2*/ 	.byte	0xff
	.zero		1


	//   ....[75]....
        /*05b4*/ 	.word	0x00003420
        /*05b8*/ 	.word	0x000000ff
        /*05bc*/ 	.word	0x00000110
        /*05c0*/ 	.short	0x010a
        /*05c2*/ 	.byte	0x04
	.zero		1


	//   ....[76]....
        /*05c4*/ 	.word	0x00003540
        /*05c8*/ 	.word	0x00000002
        /*05cc*/ 	.word	0x00000100
        /*05d0*/ 	.short	0x010a
        /*05d2*/ 	.byte	0xff
	.zero		1


	//   ....[77]....
        /*05d4*/ 	.word	0x00003650
        /*05d8*/ 	.word	0x00000002
        /*05dc*/ 	.word	0x00000000
        /*05e0*/ 	.short	0x0101
        /*05e2*/ 	.byte	0xff
	.zero		1


	//   ....[78]....
        /*05e4*/ 	.word	0x000036e0
        /*05e8*/ 	.word	0x000000ff
        /*05ec*/ 	.word	0x00000110
        /*05f0*/ 	.short	0x0106
        /*05f2*/ 	.byte	0x04
	.zero		1


	//   ....[79]....
        /*05f4*/ 	.word	0x00003700
        /*05f8*/ 	.word	0x000000ff
        /*05fc*/ 	.word	0x00000110
        /*0600*/ 	.short	0x010a
        /*0602*/ 	.byte	0x04
	.zero		1


	//   ....[80]....
        /*0604*/ 	.word	0x00003790
        /*0608*/ 	.word	0x000000ff
        /*060c*/ 	.word	0x00000110
        /*0610*/ 	.short	0x0106
        /*0612*/ 	.byte	0x07
	.zero		1


	//   ....[81]....
        /*0614*/ 	.word	0x000037d0
        /*0618*/ 	.word	0x00000000
        /*061c*/ 	.word	0x00000110
        /*0620*/ 	.short	0x010a
        /*0622*/ 	.byte	0xff
	.zero		1


	//   ....[82]....
        /*0624*/ 	.word	0x00003a10
        /*0628*/ 	.word	0x000000ff
        /*062c*/ 	.word	0x00000008
        /*0630*/ 	.short	0x010a
        /*0632*/ 	.byte	0x05
	.zero		1


	//   ....[83]....
        /*0634*/ 	.word	0x00003a30
        /*0638*/ 	.word	0x000000ff
        /*063c*/ 	.word	0x00000008
        /*0640*/ 	.short	0x010a
        /*0642*/ 	.byte	0x05
	.zero		1


	//   ....[84]....
        /*0644*/ 	.word	0x00003bc0
        /*0648*/ 	.word	0x000000ff
        /*064c*/ 	.word	0x00000008
        /*0650*/ 	.short	0x010a
        /*0652*/ 	.byte	0x05
	.zero		1


	//   ....[85]....
        /*0654*/ 	.word	0x00003be0
        /*0658*/ 	.word	0x000000ff
        /*065c*/ 	.word	0x00000008
        /*0660*/ 	.short	0x010a
        /*0662*/ 	.byte	0x05
	.zero		1


	//   ....[86]....
        /*0664*/ 	.word	0x00003ca0
        /*0668*/ 	.word	0x000000ff
        /*066c*/ 	.word	0x00000000
        /*0670*/ 	.short	0x0101
        /*0672*/ 	.byte	0x04
	.zero		1


	//   ....[87]....
        /*0674*/ 	.word	0x00003fe0
        /*0678*/ 	.word	0x00000000
        /*067c*/ 	.word	0x00000100
        /*0680*/ 	.short	0x010a
        /*0682*/ 	.byte	0xff
	.zero		1


	//   ....[88]....
        /*0684*/ 	.word	0x000040a0
        /*0688*/ 	.word	0x00000000
        /*068c*/ 	.word	0x00000000
        /*0690*/ 	.short	0x0101
        /*0692*/ 	.byte	0xff
	.zero		1


	//   ....[89]....
        /*0694*/ 	.word	0x00004160
        /*0698*/ 	.word	0x000000ff
        /*069c*/ 	.word	0x00000000
        /*06a0*/ 	.short	0x010a
        /*06a2*/ 	.byte	0x04
	.zero		1


	//   ....[90]....
        /*06a4*/ 	.word	0x00004170
        /*06a8*/ 	.word	0x000000ff
        /*06ac*/ 	.word	0x00000140
        /*06b0*/ 	.short	0x010a
        /*06b2*/ 	.byte	0x1f
	.zero		1


	//   ....[91]....
        /*06b4*/ 	.word	0x00004220
        /*06b8*/ 	.word	0x000000ff
        /*06bc*/ 	.word	0x00000000
        /*06c0*/ 	.short	0x010a
        /*06c2*/ 	.byte	0x05
	.zero		1


	//   ....[92]....
        /*06c4*/ 	.word	0x00004350
        /*06c8*/ 	.word	0x000000ff
        /*06cc*/ 	.word	0x00000000
        /*06d0*/ 	.short	0x010a
        /*06d2*/ 	.byte	0x04
	.zero		1


	//   ....[93]....
        /*06d4*/ 	.word	0x00004650
        /*06d8*/ 	.word	0x000000ff
        /*06dc*/ 	.word	0x00000000
        /*06e0*/ 	.short	0x010a
        /*06e2*/ 	.byte	0x04
	.zero		1


	//   ....[94]....
        /*06e4*/ 	.word	0x000046e0
        /*06e8*/ 	.word	0x000000ff
        /*06ec*/ 	.word	0x00000000
        /*06f0*/ 	.short	0x010a
        /*06f2*/ 	.byte	0x05
	.zero		1


	//   ....[95]....
        /*06f4*/ 	.word	0x00004770
        /*06f8*/ 	.word	0x000000ff
        /*06fc*/ 	.word	0x00000000
        /*0700*/ 	.short	0x010a
        /*0702*/ 	.byte	0x05
	.zero		1


	//   ....[96]....
        /*0704*/ 	.word	0x00004810
        /*0708*/ 	.word	0x00000000
        /*070c*/ 	.word	0x00000000
        /*0710*/ 	.short	0x010a
        /*0712*/ 	.byte	0xff
	.zero		1


	//   ....[97]....
        /*0714*/ 	.word	0x00004850
        /*0718*/ 	.word	0x00000000
        /*071c*/ 	.word	0x00000000
        /*0720*/ 	.short	0x010a
        /*0722*/ 	.byte	0xff
	.zero		1


	//   ....[98]....
        /*0724*/ 	.word	0x000048c0
        /*0728*/ 	.word	0x000000ff
        /*072c*/ 	.word	0x00000000
        /*0730*/ 	.short	0x0101
        /*0732*/ 	.byte	0x04
	.zero		1


	//   ....[99]....
        /*0734*/ 	.word	0x00004900
        /*0738*/ 	.word	0x000000ff
        /*073c*/ 	.word	0x00000180
        /*0740*/ 	.short	0x010a
        /*0742*/ 	.byte	0x1a
	.zero		1


	//   ....[100]....
        /*0744*/ 	.word	0x00004950
        /*0748*/ 	.word	0x000000ff
        /*074c*/ 	.word	0x00000000
        /*0750*/ 	.short	0x0101
        /*0752*/ 	.byte	0x04
	.zero		1


	//   ....[101]....
        /*0754*/ 	.word	0x00004dd0
        /*0758*/ 	.word	0x0000000c
        /*075c*/ 	.word	0x00000100
        /*0760*/ 	.short	0x010a
        /*0762*/ 	.byte	0xff
	.zero		1


	//   ....[102]....
        /*0764*/ 	.word	0x00004f40
        /*0768*/ 	.word	0x00000000
        /*076c*/ 	.word	0x00000000
        /*0770*/ 	.short	0x0101
        /*0772*/ 	.byte	0xff
	.zero		1


	//   ....[103]....
        /*0774*/ 	.word	0x000053d0
        /*0778*/ 	.word	0x000000ff
        /*077c*/ 	.word	0x000000f8
        /*0780*/ 	.short	0x010a
        /*0782*/ 	.byte	0x15
	.zero		1


	//   ....[104]....
        /*0784*/ 	.word	0x00005550
        /*0788*/ 	.word	0x000000ff
        /*078c*/ 	.word	0x000000e0
        /*0790*/ 	.short	0x010a
        /*0792*/ 	.byte	0x15
	.zero		1


	//   ....[105]....
        /*0794*/ 	.word	0x00005740
        /*0798*/ 	.word	0x000000ff
        /*079c*/ 	.word	0x000000d0
        /*07a0*/ 	.short	0x010b
        /*07a2*/ 	.byte	0x15
	.zero		1


	//   ....[106]....
        /*07a4*/ 	.word	0x00005750
        /*07a8*/ 	.word	0x000000ff
        /*07ac*/ 	.word	0x00000000
        /*07b0*/ 	.short	0x0101
        /*07b2*/ 	.byte	0x06
	.zero		1


	//   ....[107]....
        /*07b4*/ 	.word	0x00005760
        /*07b8*/ 	.word	0x000000ff
        /*07bc*/ 	.word	0x000000e8
        /*07c0*/ 	.short	0x010a
        /*07c2*/ 	.byte	0x15
	.zero		1


	//   ....[108]....
        /*07c4*/ 	.word	0x000059a0
        /*07c8*/ 	.word	0x000000ff
        /*07cc*/ 	.word	0x000000d8
        /*07d0*/ 	.short	0x010b
        /*07d2*/ 	.byte	0x15
	.zero		1


	//   ....[109]....
        /*07d4*/ 	.word	0x000059b0
        /*07d8*/ 	.word	0x000000ff
        /*07dc*/ 	.word	0x00000000
        /*07e0*/ 	.short	0x0101
        /*07e2*/ 	.byte	0x25
	.zero		1


	//   ....[110]....
        /*07e4*/ 	.word	0x000059f0
        /*07e8*/ 	.word	0x000000ff
        /*07ec*/ 	.word	0x000000e0
        /*07f0*/ 	.short	0x010a
        /*07f2*/ 	.byte	0x15
	.zero		1


	//   ....[111]....
        /*07f4*/ 	.word	0x00005a30
        /*07f8*/ 	.word	0x00000000
        /*07fc*/ 	.word	0x000000e8
        /*0800*/ 	.short	0x010a
        /*0802*/ 	.byte	0xff
	.zero		1


	//   ....[112]....
        /*0804*/ 	.word	0x00005d50
        /*0808*/ 	.word	0x00000003
        /*080c*/ 	.word	0x00000100
        /*0810*/ 	.short	0x010a
        /*0812*/ 	.byte	0xff
	.zero		1


	//   ....[113]....
        /*0814*/ 	.word	0x00005ed0
        /*0818*/ 	.word	0x00000000
        /*081c*/ 	.word	0x00000000
        /*0820*/ 	.short	0x0101
        /*0822*/ 	.byte	0xff
	.zero		1


	//   ....[114]....
        /*0824*/ 	.word	0x000069b0
        /*0828*/ 	.word	0x00000003
        /*082c*/ 	.word	0x000000d0
        /*0830*/ 	.short	0x010a
        /*0832*/ 	.byte	0xff
	.zero		1


	//   ....[115]....
        /*0834*/ 	.word	0x000069d0
        /*0838*/ 	.word	0x0000005c
        /*083c*/ 	.word	0x00000120
        /*0840*/ 	.short	0x010a
        /*0842*/ 	.byte	0xff
	.zero		1


	//   ....[116]....
        /*0844*/ 	.word	0x00006b00
        /*0848*/ 	.word	0x00000003
        /*084c*/ 	.word	0x000000d0
        /*0850*/ 	.short	0x010a
        /*0852*/ 	.byte	0xff
	.zero		1


	//   ....[117]....
        /*0854*/ 	.word	0x00006c40
        /*0858*/ 	.word	0x00000000
        /*085c*/ 	.word	0x00000000
        /*0860*/ 	.short	0x0101
        /*0862*/ 	.byte	0xff
	.zero		1


	//   ....[118]....
        /*0864*/ 	.word	0x00006ca0
        /*0868*/ 	.word	0x0000005c
        /*086c*/ 	.word	0x00000120
        /*0870*/ 	.short	0x010a
        /*0872*/ 	.byte	0xff
	.zero		1


	//   ....[119]....
        /*0874*/ 	.word	0x00007850
        /*0878*/ 	.word	0x0000006b
        /*087c*/ 	.word	0x000000d0
        /*0880*/ 	.short	0x010a
        /*0882*/ 	.byte	0xff
	.zero		1


	//   ....[120]....
        /*0884*/ 	.word	0x00007910
        /*0888*/ 	.word	0x0000006b
        /*088c*/ 	.word	0x000000d0
        /*0890*/ 	.short	0x010a
        /*0892*/ 	.byte	0xff
	.zero		1


	//   ....[121]....
        /*0894*/ 	.word	0x00007a50
        /*0898*/ 	.word	0x00000002
        /*089c*/ 	.word	0x00000000
        /*08a0*/ 	.short	0x0101
        /*08a2*/ 	.byte	0xff
	.zero		1


	//   ....[122]....
        /*08a4*/ 	.word	0x00007d30
        /*08a8*/ 	.word	0x0000005c
        /*08ac*/ 	.word	0x00000000
        /*08b0*/ 	.short	0x0101
        /*08b2*/ 	.byte	0xff
	.zero		1


	//   ....[123]....
        /*08b4*/ 	.word	0x000086f0
        /*08b8*/ 	.word	0x00000003
        /*08bc*/ 	.word	0x00000170
        /*08c0*/ 	.short	0x010a
        /*08c2*/ 	.byte	0xff
	.zero		1


	//   ....[124]....
        /*08c4*/ 	.word	0x00008750
        /*08c8*/ 	.word	0x00000000
        /*08cc*/ 	.word	0x00000068
        /*08d0*/ 	.short	0x010a
        /*08d2*/ 	.byte	0xff
	.zero		1


	//   ....[125]....
        /*08d4*/ 	.word	0x000087b0
        /*08d8*/ 	.word	0x00000000
        /*08dc*/ 	.word	0x00000068
        /*08e0*/ 	.short	0x010a
        /*08e2*/ 	.byte	0xff
	.zero		1


	//   ....[126]....
        /*08e4*/ 	.word	0x00008800
        /*08e8*/ 	.word	0x00000003
        /*08ec*/ 	.word	0x00000100
        /*08f0*/ 	.short	0x010a
        /*08f2*/ 	.byte	0xff
	.zero		1


	//   ....[127]....
        /*08f4*/ 	.word	0x00008860
        /*08f8*/ 	.word	0x00000000
        /*08fc*/ 	.word	0x00000000
        /*0900*/ 	.short	0x010a
        /*0902*/ 	.byte	0xff
	.zero		1


	//   ....[128]....
        /*0904*/ 	.word	0x000088c0
        /*0908*/ 	.word	0x00000000
        /*090c*/ 	.word	0x00000000
        /*0910*/ 	.short	0x010a
        /*0912*/ 	.byte	0xff
	.zero		1


	//   ....[129]....
        /*0914*/ 	.word	0x00008920
        /*0918*/ 	.word	0x00000000
        /*091c*/ 	.word	0x00000000
        /*0920*/ 	.short	0x010a
        /*0922*/ 	.byte	0xff
	.zero		1


	//   ....[130]....
        /*0924*/ 	.word	0x00008980
        /*0928*/ 	.word	0x00000000
        /*092c*/ 	.word	0x00000000
        /*0930*/ 	.short	0x010a
        /*0932*/ 	.byte	0xff
	.zero		1


	//   ....[131]....
        /*0934*/ 	.word	0x000089e0
        /*0938*/ 	.word	0x00000000
        /*093c*/ 	.word	0x00000000
        /*0940*/ 	.short	0x010a
        /*0942*/ 	.byte	0xff
	.zero		1


	//   ....[132]....
        /*0944*/ 	.word	0x00008a40
        /*0948*/ 	.word	0x00000000
        /*094c*/ 	.word	0x00000000
        /*0950*/ 	.short	0x010a
        /*0952*/ 	.byte	0xff
	.zero		1


	//   ....[133]....
        /*0954*/ 	.word	0x00008aa0
        /*0958*/ 	.word	0x00000000
        /*095c*/ 	.word	0x00000000
        /*0960*/ 	.short	0x010a
        /*0962*/ 	.byte	0xff
	.zero		1


	//   ....[134]....
        /*0964*/ 	.word	0x00008b00
        /*0968*/ 	.word	0x00000000
        /*096c*/ 	.word	0x00000000
        /*0970*/ 	.short	0x010a
        /*0972*/ 	.byte	0xff
	.zero		1


	//   ....[135]....
        /*0974*/ 	.word	0x00008b60
        /*0978*/ 	.word	0x00000000
        /*097c*/ 	.word	0x00000000
        /*0980*/ 	.short	0x010a
        /*0982*/ 	.byte	0xff
	.zero		1


	//   ....[136]....
        /*0984*/ 	.word	0x00008bc0
        /*0988*/ 	.word	0x00000000
        /*098c*/ 	.word	0x00000000
        /*0990*/ 	.short	0x010a
        /*0992*/ 	.byte	0xff
	.zero		1


	//   ....[137]....
        /*0994*/ 	.word	0x00008c20
        /*0998*/ 	.word	0x00000000
        /*099c*/ 	.word	0x00000000
        /*09a0*/ 	.short	0x010a
        /*09a2*/ 	.byte	0xff
	.zero		1


	//   ....[138]....
        /*09a4*/ 	.word	0x00008c80
        /*09a8*/ 	.word	0x00000000
        /*09ac*/ 	.word	0x00000000
        /*09b0*/ 	.short	0x010a
        /*09b2*/ 	.byte	0xff
	.zero		1


	//   ....[139]....
        /*09b4*/ 	.word	0x00008cd0
        /*09b8*/ 	.word	0x00000002
        /*09bc*/ 	.word	0x00000160
        /*09c0*/ 	.short	0x010a
        /*09c2*/ 	.byte	0xff
	.zero		1


	//   ....[140]....
        /*09c4*/ 	.word	0x00008d30
        /*09c8*/ 	.word	0x00000002
        /*09cc*/ 	.word	0x00000110
        /*09d0*/ 	.short	0x010a
        /*09d2*/ 	.byte	0xff
	.zero		1


	//   ....[141]....
        /*09d4*/ 	.word	0x00008d80
        /*09d8*/ 	.word	0x00000002
        /*09dc*/ 	.word	0x00000100
        /*09e0*/ 	.short	0x010a
        /*09e2*/ 	.byte	0xff
	.zero		1


	//   ....[142]....
        /*09e4*/ 	.word	0x00008de0
        /*09e8*/ 	.word	0x00000000
        /*09ec*/ 	.word	0x00000110
        /*09f0*/ 	.short	0x010a
        /*09f2*/ 	.byte	0xff
	.zero		1


	//   ....[143]....
        /*09f4*/ 	.word	0x00008e40
        /*09f8*/ 	.word	0x00000000
        /*09fc*/ 	.word	0x00000008
        /*0a00*/ 	.short	0x010a
        /*0a02*/ 	.byte	0xff
	.zero		1


	//   ....[144]....
        /*0a04*/ 	.word	0x00008f20
        /*0a08*/ 	.word	0x00000000
        /*0a0c*/ 	.word	0x00000008
        /*0a10*/ 	.short	0x010a
        /*0a12*/ 	.byte	0xff
	.zero		1


	//   ....[145]....
        /*0a14*/ 	.word	0x00008f70
        /*0a18*/ 	.word	0x00000000
        /*0a1c*/ 	.word	0x00000100
        /*0a20*/ 	.short	0x010a
        /*0a22*/ 	.byte	0xff
	.zero		1


	//   ....[146]....
        /*0a24*/ 	.word	0x00008fd0
        /*0a28*/ 	.word	0x00000000
        /*0a2c*/ 	.word	0x00000140
        /*0a30*/ 	.short	0x010a
        /*0a32*/ 	.byte	0xff
	.zero		1


	//   ....[147]....
        /*0a34*/ 	.word	0x00009030
        /*0a38*/ 	.word	0x00000000
        /*0a3c*/ 	.word	0x00000000
        /*0a40*/ 	.short	0x010a
        /*0a42*/ 	.byte	0xff
	.zero		1


	//   ....[148]....
        /*0a44*/ 	.word	0x00009090
        /*0a48*/ 	.word	0x00000000
        /*0a4c*/ 	.word	0x00000000
        /*0a50*/ 	.short	0x010a
        /*0a52*/ 	.byte	0xff
	.zero		1


	//   ....[149]....
        /*0a54*/ 	.word	0x000090f0
        /*0a58*/ 	.word	0x00000000
        /*0a5c*/ 	.word	0x00000000
        /*0a60*/ 	.short	0x010a
        /*0a62*/ 	.byte	0xff
	.zero		1


	//   ....[150]....
        /*0a64*/ 	.word	0x00009150
        /*0a68*/ 	.word	0x00000000
        /*0a6c*/ 	.word	0x00000000
        /*0a70*/ 	.short	0x010a
        /*0a72*/ 	.byte	0xff
	.zero		1


	//   ....[151]....
        /*0a74*/ 	.word	0x000091b0
        /*0a78*/ 	.word	0x00000000
        /*0a7c*/ 	.word	0x00000180
        /*0a80*/ 	.short	0x010a
        /*0a82*/ 	.byte	0xff
	.zero		1


	//   ....[152]....
        /*0a84*/ 	.word	0x00009200
        /*0a88*/ 	.word	0x0000000c
        /*0a8c*/ 	.word	0x00000100
        /*0a90*/ 	.short	0x010a
        /*0a92*/ 	.byte	0xff
	.zero		1


	//   ....[153]....
        /*0a94*/ 	.word	0x00009260
        /*0a98*/ 	.word	0x00000000
        /*0a9c*/ 	.word	0x000000f8
        /*0aa0*/ 	.short	0x010a
        /*0aa2*/ 	.byte	0xff
	.zero		1


	//   ....[154]....
        /*0aa4*/ 	.word	0x000092c0
        /*0aa8*/ 	.word	0x00000000
        /*0aac*/ 	.word	0x000000e0
        /*0ab0*/ 	.short	0x010a
        /*0ab2*/ 	.byte	0xff
	.zero		1


	//   ....[155]....
        /*0ab4*/ 	.word	0x00009320
        /*0ab8*/ 	.word	0x00000000
        /*0abc*/ 	.word	0x000000e8
        /*0ac0*/ 	.short	0x010a
        /*0ac2*/ 	.byte	0xff
	.zero		1


	//   ....[156]....
        /*0ac4*/ 	.word	0x00009380
        /*0ac8*/ 	.word	0x00000000
        /*0acc*/ 	.word	0x000000e0
        /*0ad0*/ 	.short	0x010a
        /*0ad2*/ 	.byte	0xff
	.zero		1


	//   ....[157]....
        /*0ad4*/ 	.word	0x000093d0
        /*0ad8*/ 	.word	0x00000003
        /*0adc*/ 	.word	0x00000100
        /*0ae0*/ 	.short	0x010a
        /*0ae2*/ 	.byte	0xff
	.zero		1


	//   ....[158]....
        /*0ae4*/ 	.word	0x00009420
        /*0ae8*/ 	.word	0x00000003
        /*0aec*/ 	.word	0x000000d0
        /*0af0*/ 	.short	0x010a
        /*0af2*/ 	.byte	0xff
	.zero		1


	//   ....[159]....
        /*0af4*/ 	.word	0x00009470
        /*0af8*/ 	.word	0x0000005c
        /*0afc*/ 	.word	0x00000120
        /*0b00*/ 	.short	0x010a
        /*0b02*/ 	.byte	0xff
	.zero		1


	//   ....[160]....
        /*0b04*/ 	.word	0x000094c0
        /*0b08*/ 	.word	0x0000006b
        /*0b0c*/ 	.word	0x000000d0
        /*0b10*/ 	.short	0x010a
        /*0b12*/ 	.byte	0xff
	.zero		1


	//----- nvinfo : EIATTR_NUM_MBARRIERS
	.align		4
.L_47:
        /*0b14*/ 	.byte	0x03, 0x38
        /*0b16*/ 	.short	0x0031


	//----- nvinfo : EIATTR_EXIT_INSTR_OFFSETS
	.align		4
        /*0b18*/ 	.byte	0x04, 0x1c
        /*0b1a*/ 	.short	(.L_49 - .L_48)


	//   ....[0]....
.L_48:
        /*0b1c*/ 	.word	0x000032b0


	//   ....[1]....
        /*0b20*/ 	.word	0x000037a0


	//   ....[2]....
        /*0b24*/ 	.word	0x00003800


	//   ....[3]....
        /*0b28*/ 	.word	0x00004b80


	//   ....[4]....
        /*0b2c*/ 	.word	0x00005a60


	//   ....[5]....
        /*0b30*/ 	.word	0x00005aa0


	//   ....[6]....
        /*0b34*/ 	.word	0x000086e0


	//----- nvinfo : EIATTR_MAX_THREADS
	.align		4
.L_49:
        /*0b38*/ 	.byte	0x04, 0x05
        /*0b3a*/ 	.short	(.L_51 - .L_50)
.L_50:
        /*0b3c*/ 	.word	0x00000100
        /*0b40*/ 	.word	0x00000001
        /*0b44*/ 	.word	0x00000001


	//----- nvinfo : EIATTR_CRS_STACK_SIZE
	.align		4
.L_51:
        /*0b48*/ 	.byte	0x04, 0x1e
        /*0b4a*/ 	.short	(.L_53 - .L_52)
.L_52:
        /*0b4c*/ 	.word	0x00000000


	//----- nvinfo : EIATTR_CBANK_PARAM_SIZE
	.align		4
.L_53:
        /*0b50*/ 	.byte	0x03, 0x19
        /*0b52*/ 	.short	0x0800


	//----- nvinfo : EIATTR_PARAM_CBANK
	.align		4
        /*0b54*/ 	.byte	0x04, 0x0a
        /*0b56*/ 	.short	(.L_55 - .L_54)
	.align		4
.L_54:
        /*0b58*/ 	.word	index@(.nv.constant0._ZN7cutlass13device_kernelINS_4gemm6kernel13GemmUniversalIN4cute5tupleIJiiiiEEENS1_10collective13CollectiveMmaINS1_35MainloopSm100TmaUmmaWarpSpecializedILi13ELi2ELi4ENS5_IJNS4_1CILi4EEENSA_ILi2EEENSA_ILi1EEEEEEEENS5_IJNSA_ILi128EEESG_SG_EEENS_12float_e5m2_tENS5_IJlSD_lEEESI_SJ_NS4_8TiledMMAINS4_8MMA_AtomIJNS4_10MMA_TraitsINS4_25SM100_MMA_F8F6F4_2x1SM_SSEJSI_SI_fSG_SG_NS4_17integral_constantINS4_4UMMA5MajorELSQ_0EEESR_NSO_INSP_7ScaleInELSS_0EEEST_EEEEEENS4_6LayoutINS5_IJSD_SD_SD_EEENS5_IJNSA_ILi0EEESY_SY_EEEEENS5_IJNS4_10UnderscoreES11_S11_EEEEENS4_28SM100_TMA_2SM_LOAD_MULTICASTENS4_14ComposedLayoutINS4_7SwizzleILi3ELi4ELi3EEENS4_18smem_ptr_flag_bitsILi8EEENSW_INS5_IJNSA_ILi8EEESG_EEENS5_IJSG_SD_EEEEEEEvNS4_8identityES14_S1E_vS1F_EENS_8epilogue10collective18CollectiveEpilogueINS1H_23Sm100TmaWarpSpecializedILi2ELi2ELi32ELb0ELb0EEEJNS5_IJNSA_ILi64EEESG_SG_EEENS5_IJNSW_IS1M_SD_EENSW_INS5_IJNSA_ILi32EEESC_EEENS5_IJSD_S1M_EEEEEEEESI_SJ_SI_SJ_NS1H_6fusion15FusionCallbacksIS1L_NS1U_17LinearCombinationISI_fSI_fLNS_15FloatRoundStyleE2EEES1N_S1T_JEEENS4_5SM1004TMEM4LOAD26SM100_TMEM_LOAD_32dp32b32xENS4_13SM90_TMA_LOADENS15_INS16_ILi1ELi4ELi3EEES19_NSW_INS5_IJS1A_S1P_EEENS5_IJS1P_SD_EEEEEEENS4_39AutoVectorizingCopyWithAssumedAlignmentILi128EEENS4_14SM90_TMA_STOREES29_S2B_S2B_EEEvvEEEEvNT_6ParamsE)
        /*0b5c*/ 	.short	0x0380
        /*0b5e*/ 	.short	0x0800


	//----- nvinfo : EIATTR_SW_WAR
	.align		4
.L_55:
        /*0b60*/ 	.byte	0x04, 0x36
        /*0b62*/ 	.short	(.L_57 - .L_56)
.L_56:
        /*0b64*/ 	.word	0x00000008
.L_57:


//--------------------- .nv.callgraph             --------------------------
	.section	.nv.callgraph,"",@"SHT_CUDA_CALLGRAPH"
	.align	4
	.sectionentsize	8
	.align		4
        /*0000*/ 	.word	0x00000000
	.align		4
        /*0004*/ 	.word	0xffffffff
	.align		4
        /*0008*/ 	.word	index@(_ZN7cutlass13device_kernelINS_4gemm6kernel13GemmUniversalIN4cute5tupleIJiiiiEEENS1_10collective13CollectiveMmaINS1_35MainloopSm100TmaUmmaWarpSpecializedILi13ELi2ELi4ENS5_IJNS4_1CILi4EEENSA_ILi2EEENSA_ILi1EEEEEEEENS5_IJNSA_ILi128EEESG_SG_EEENS_12float_e5m2_tENS5_IJlSD_lEEESI_SJ_NS4_8TiledMMAINS4_8MMA_AtomIJNS4_10MMA_TraitsINS4_25SM100_MMA_F8F6F4_2x1SM_SSEJSI_SI_fSG_SG_NS4_17integral_constantINS4_4UMMA5MajorELSQ_0EEESR_NSO_INSP_7ScaleInELSS_0EEEST_EEEEEENS4_6LayoutINS5_IJSD_SD_SD_EEENS5_IJNSA_ILi0EEESY_SY_EEEEENS5_IJNS4_10UnderscoreES11_S11_EEEEENS4_28SM100_TMA_2SM_LOAD_MULTICASTENS4_14ComposedLayoutINS4_7SwizzleILi3ELi4ELi3EEENS4_18smem_ptr_flag_bitsILi8EEENSW_INS5_IJNSA_ILi8EEESG_EEENS5_IJSG_SD_EEEEEEEvNS4_8identityES14_S1E_vS1F_EENS_8epilogue10collective18CollectiveEpilogueINS1H_23Sm100TmaWarpSpecializedILi2ELi2ELi32ELb0ELb0EEEJNS5_IJNSA_ILi64EEESG_SG_EEENS5_IJNSW_IS1M_SD_EENSW_INS5_IJNSA_ILi32EEESC_EEENS5_IJSD_S1M_EEEEEEEESI_SJ_SI_SJ_NS1H_6fusion15FusionCallbacksIS1L_NS1U_17LinearCombinationISI_fSI_fLNS_15FloatRoundStyleE2EEES1N_S1T_JEEENS4_5SM1004TMEM4LOAD26SM100_TMEM_LOAD_32dp32b32xENS4_13SM90_TMA_LOADENS15_INS16_ILi1ELi4ELi3EEES19_NSW_INS5_IJS1A_S1P_EEENS5_IJS1P_SD_EEEEEEENS4_39AutoVectorizingCopyWithAssumedAlignmentILi128EEENS4_14SM90_TMA_STOREES29_S2B_S2B_EEEvvEEEEvNT_6ParamsE)
	.align		4
        /*000c*/ 	.word	index@(__assertfail)
	.align		4
        /*0010*/ 	.word	0x00000000
	.align		4
        /*0014*/ 	.word	0xfffffffe
	.align		4
        /*0018*/ 	.word	0x00000000
	.align		4
        /*001c*/ 	.word	0xfffffffd
	.align		4
        /*0020*/ 	.word	0x00000000
	.align		4
        /*0024*/ 	.word	0xfffffffc


//--------------------- .nv.constant4             --------------------------
	.section	.nv.constant4,"a",@progbits
	.align	8
	.align		8
.nv.constant4:
        /*0000*/ 	.dword	__assertfail
	.align		8
        /*0008*/ 	.dword	__unnamed_1
	.align		8
        /*0010*/ 	.dword	__unnamed_2
	.align		8
        /*0018*/ 	.dword	_ZN40_INTERNAL_0e14ed55_4_k_cu_87236fde_373584cuda3std3__45__cpo5beginE
	.align		8
        /*0020*/ 	.dword	_ZN40_INTERNAL_0e14ed55_4_k_cu_87236fde_373584cuda3std3__45__cpo3endE
	.align		8
        /*0028*/ 	.dword	_ZN40_INTERNAL_0e14ed55_4_k_cu_87236fde_373584cuda3std3__45__cpo6cbeginE
	.align		8
        /*0030*/ 	.dword	_ZN40_INTERNAL_0e14ed55_4_k_cu_87236fde_373584cuda3std3__45__cpo4cendE
	.align		8
        /*0038*/ 	.dword	_ZN40_INTERNAL_0e14ed55_4_k_cu_87236fde_373584cuda3std3__442_GLOBAL__N__0e14ed55_4_k_cu_87236fde_373586ignoreE
	.align		8
        /*0040*/ 	.dword	_ZN40_INTERNAL_0e14ed55_4_k_cu_87236fde_373584cuda3std3__419piecewise_constructE
	.align		8
        /*0048*/ 	.dword	_ZN40_INTERNAL_0e14ed55_4_k_cu_87236fde_373584cuda3std3__48in_placeE
	.align		8
        /*0050*/ 	.dword	_ZN40_INTERNAL_0e14ed55_4_k_cu_87236fde_373584cuda3std6ranges3__45__cpo4swapE
	.align		8
        /*0058*/ 	.dword	_ZN40_INTERNAL_0e14ed55_4_k_cu_87236fde_373584cuda3std6ranges3__45__cpo9iter_moveE
	.align		8
        /*0060*/ 	.dword	_ZN40_INTERNAL_0e14ed55_4_k_cu_87236fde_373584cute7productE
	.align		8
        /*0068*/ 	.dword	_ZN40_INTERNAL_0e14ed55_4_k_cu_87236fde_373584cute1_E
	.align		8
        /*0070*/ 	.dword	$str$25
	.align		8
        /*0078*/ 	.dword	$str$26
	.align		8
        /*0080*/ 	.dword	$str$27
	.align		8
        /*0088*/ 	.dword	$str$28


//--------------------- .text._ZN7cutlass13device_kernelINS_4gemm6kernel13GemmUniversalIN4cute5tupleIJiiiiEEENS1_10collective13CollectiveMmaINS1_35MainloopSm100TmaUmmaWarpSpecializedILi13ELi2ELi4ENS5_IJNS4_1CILi4EEENSA_ILi2EEENSA_ILi1EEEEEEEENS5_IJNSA_ILi128EEESG_SG_EEENS_12float_e5m2_tENS5_IJlSD_lEEESI_SJ_NS4_8TiledMMAINS4_8MMA_AtomIJNS4_10MMA_TraitsINS4_25SM100_MMA_F8F6F4_2x1SM_SSEJSI_SI_fSG_SG_NS4_17integral_constantINS4_4UMMA5MajorELSQ_0EEESR_NSO_INSP_7ScaleInELSS_0EEEST_EEEEEENS4_6LayoutINS5_IJSD_SD_SD_EEENS5_IJNSA_ILi0EEESY_SY_EEEEENS5_IJNS4_10UnderscoreES11_S11_EEEEENS4_28SM100_TMA_2SM_LOAD_MULTICASTENS4_14ComposedLayoutINS4_7SwizzleILi3ELi4ELi3EEENS4_18smem_ptr_flag_bitsILi8EEENSW_INS5_IJNSA_ILi8EEESG_EEENS5_IJSG_SD_EEEEEEEvNS4_8identityES14_S1E_vS1F_EENS_8epilogue10collective18CollectiveEpilogueINS1H_23Sm100TmaWarpSpecializedILi2ELi2ELi32ELb0ELb0EEEJNS5_IJNSA_ILi64EEESG_SG_EEENS5_IJNSW_IS1M_SD_EENSW_INS5_IJNSA_ILi32EEESC_EEENS5_IJSD_S1M_EEEEEEEESI_SJ_SI_SJ_NS1H_6fusion15FusionCallbacksIS1L_NS1U_17LinearCombinationISI_fSI_fLNS_15FloatRoundStyleE2EEES1N_S1T_JEEENS4_5SM1004TMEM4LOAD26SM100_TMEM_LOAD_32dp32b32xENS4_13SM90_TMA_LOADENS15_INS16_ILi1ELi4ELi3EEES19_NSW_INS5_IJS1A_S1P_EEENS5_IJS1P_SD_EEEEEEENS4_39AutoVectorizingCopyWithAssumedAlignmentILi128EEENS4_14SM90_TMA_STOREES29_S2B_S2B_EEEvvEEEEvNT_6ParamsE --------------------------
	.section	.text._ZN7cutlass13device_kernelINS_4gemm6kernel13GemmUniversalIN4cute5tupleIJiiiiEEENS1_10collective13CollectiveMmaINS1_35MainloopSm100TmaUmmaWarpSpecializedILi13ELi2ELi4ENS5_IJNS4_1CILi4EEENSA_ILi2EEENSA_ILi1EEEEEEEENS5_IJNSA_ILi128EEESG_SG_EEENS_12float_e5m2_tENS5_IJlSD_lEEESI_SJ_NS4_8TiledMMAINS4_8MMA_AtomIJNS4_10MMA_TraitsINS4_25SM100_MMA_F8F6F4_2x1SM_SSEJSI_SI_fSG_SG_NS4_17integral_constantINS4_4UMMA5MajorELSQ_0EEESR_NSO_INSP_7ScaleInELSS_0EEEST_EEEEEENS4_6LayoutINS5_IJSD_SD_SD_EEENS5_IJNSA_ILi0EEESY_SY_EEEEENS5_IJNS4_10UnderscoreES11_S11_EEEEENS4_28SM100_TMA_2SM_LOAD_MULTICASTENS4_14ComposedLayoutINS4_7SwizzleILi3ELi4ELi3EEENS4_18smem_ptr_flag_bitsILi8EEENSW_INS5_IJNSA_ILi8EEESG_EEENS5_IJSG_SD_EEEEEEEvNS4_8identityES14_S1E_vS1F_EENS_8epilogue10collective18CollectiveEpilogueINS1H_23Sm100TmaWarpSpecializedILi2ELi2ELi32ELb0ELb0EEEJNS5_IJNSA_ILi64EEESG_SG_EEENS5_IJNSW_IS1M_SD_EENSW_INS5_IJNSA_ILi32EEESC_EEENS5_IJSD_S1M_EEEEEEEESI_SJ_SI_SJ_NS1H_6fusion15FusionCallbacksIS1L_NS1U_17LinearCombinationISI_fSI_fLNS_15FloatRoundStyleE2EEES1N_S1T_JEEENS4_5SM1004TMEM4LOAD26SM100_TMEM_LOAD_32dp32b32xENS4_13SM90_TMA_LOADENS15_INS16_ILi1ELi4ELi3EEES19_NSW_INS5_IJS1A_S1P_EEENS5_IJS1P_SD_EEEEEEENS4_39AutoVectorizingCopyWithAssumedAlignmentILi128EEENS4_14SM90_TMA_STOREES29_S2B_S2B_EEEvvEEEEvNT_6ParamsE,"ax",@progbits
	.align	128
.text._ZN7cutlass13device_kernelINS_4gemm6kernel13GemmUniversalIN4cute5tupleIJiiiiEEENS1_10collective13CollectiveMmaINS1_35MainloopSm100TmaUmmaWarpSpecializedILi13ELi2ELi4ENS5_IJNS4_1CILi4EEENSA_ILi2EEENSA_ILi1EEEEEEEENS5_IJNSA_ILi128EEESG_SG_EEENS_12float_e5m2_tENS5_IJlSD_lEEESI_SJ_NS4_8TiledMMAINS4_8MMA_AtomIJNS4_10MMA_TraitsINS4_25SM100_MMA_F8F6F4_2x1SM_SSEJSI_SI_fSG_SG_NS4_17integral_constantINS4_4UMMA5MajorELSQ_0EEESR_NSO_INSP_7ScaleInELSS_0EEEST_EEEEEENS4_6LayoutINS5_IJSD_SD_SD_EEENS5_IJNSA_ILi0EEESY_SY_EEEEENS5_IJNS4_10UnderscoreES11_S11_EEEEENS4_28SM100_TMA_2SM_LOAD_MULTICASTENS4_14ComposedLayoutINS4_7SwizzleILi3ELi4ELi3EEENS4_18smem_ptr_flag_bitsILi8EEENSW_INS5_IJNSA_ILi8EEESG_EEENS5_IJSG_SD_EEEEEEEvNS4_8identityES14_S1E_vS1F_EENS_8epilogue10collective18CollectiveEpilogueINS1H_23Sm100TmaWarpSpecializedILi2ELi2ELi32ELb0ELb0EEEJNS5_IJNSA_ILi64EEESG_SG_EEENS5_IJNSW_IS1M_SD_EENSW_INS5_IJNSA_ILi32EEESC_EEENS5_IJSD_S1M_EEEEEEEESI_SJ_SI_SJ_NS1H_6fusion15FusionCallbacksIS1L_NS1U_17LinearCombinationISI_fSI_fLNS_15FloatRoundStyleE2EEES1N_S1T_JEEENS4_5SM1004TMEM4LOAD26SM100_TMEM_LOAD_32dp32b32xENS4_13SM90_TMA_LOADENS15_INS16_ILi1ELi4ELi3EEES19_NSW_INS5_IJS1A_S1P_EEENS5_IJS1P_SD_EEEEEEENS4_39AutoVectorizingCopyWithAssumedAlignmentILi128EEENS4_14SM90_TMA_STOREES29_S2B_S2B_EEEvvEEEEvNT_6ParamsE:
        .type           _ZN7cutlass13device_kernelINS_4gemm6kernel13GemmUniversalIN4cute5tupleIJiiiiEEENS1_10collective13CollectiveMmaINS1_35MainloopSm100TmaUmmaWarpSpecializedILi13ELi2ELi4ENS5_IJNS4_1CILi4EEENSA_ILi2EEENSA_ILi1EEEEEEEENS5_IJNSA_ILi128EEESG_SG_EEENS_12float_e5m2_tENS5_IJlSD_lEEESI_SJ_NS4_8TiledMMAINS4_8MMA_AtomIJNS4_10MMA_TraitsINS4_25SM100_MMA_F8F6F4_2x1SM_SSEJSI_SI_fSG_SG_NS4_17integral_constantINS4_4UMMA5MajorELSQ_0EEESR_NSO_INSP_7ScaleInELSS_0EEEST_EEEEEENS4_6LayoutINS5_IJSD_SD_SD_EEENS5_IJNSA_ILi0EEESY_SY_EEEEENS5_IJNS4_10UnderscoreES11_S11_EEEEENS4_28SM100_TMA_2SM_LOAD_MULTICASTENS4_14ComposedLayoutINS4_7SwizzleILi3ELi4ELi3EEENS4_18smem_ptr_flag_bitsILi8EEENSW_INS5_IJNSA_ILi8EEESG_EEENS5_IJSG_SD_EEEEEEEvNS4_8identityES14_S1E_vS1F_EENS_8epilogue10collective18CollectiveEpilogueINS1H_23Sm100TmaWarpSpecializedILi2ELi2ELi32ELb0ELb0EEEJNS5_IJNSA_ILi64EEESG_SG_EEENS5_IJNSW_IS1M_SD_EENSW_INS5_IJNSA_ILi32EEESC_EEENS5_IJSD_S1M_EEEEEEEESI_SJ_SI_SJ_NS1H_6fusion15FusionCallbacksIS1L_NS1U_17LinearCombinationISI_fSI_fLNS_15FloatRoundStyleE2EEES1N_S1T_JEEENS4_5SM1004TMEM4LOAD26SM100_TMEM_LOAD_32dp32b32xENS4_13SM90_TMA_LOADENS15_INS16_ILi1ELi4ELi3EEES19_NSW_INS5_IJS1A_S1P_EEENS5_IJS1P_SD_EEEEEEENS4_39AutoVectorizingCopyWithAssumedAlignmentILi128EEENS4_14SM90_TMA_STOREES29_S2B_S2B_EEEvvEEEEvNT_6ParamsE,@function
        .size           _ZN7cutlass13device_kernelINS_4gemm6kernel13GemmUniversalIN4cute5tupleIJiiiiEEENS1_10collective13CollectiveMmaINS1_35MainloopSm100TmaUmmaWarpSpecializedILi13ELi2ELi4ENS5_IJNS4_1CILi4EEENSA_ILi2EEENSA_ILi1EEEEEEEENS5_IJNSA_ILi128EEESG_SG_EEENS_12float_e5m2_tENS5_IJlSD_lEEESI_SJ_NS4_8TiledMMAINS4_8MMA_AtomIJNS4_10MMA_TraitsINS4_25SM100_MMA_F8F6F4_2x1SM_SSEJSI_SI_fSG_SG_NS4_17integral_constantINS4_4UMMA5MajorELSQ_0EEESR_NSO_INSP_7ScaleInELSS_0EEEST_EEEEEENS4_6LayoutINS5_IJSD_SD_SD_EEENS5_IJNSA_ILi0EEESY_SY_EEEEENS5_IJNS4_10UnderscoreES11_S11_EEEEENS4_28SM100_TMA_2SM_LOAD_MULTICASTENS4_14ComposedLayoutINS4_7SwizzleILi3ELi4ELi3EEENS4_18smem_ptr_flag_bitsILi8EEENSW_INS5_IJNSA_ILi8EEESG_EEENS5_IJSG_SD_EEEEEEEvNS4_8identityES14_S1E_vS1F_EENS_8epilogue10collective18CollectiveEpilogueINS1H_23Sm100TmaWarpSpecializedILi2ELi2ELi32ELb0ELb0EEEJNS5_IJNSA_ILi64EEESG_SG_EEENS5_IJNSW_IS1M_SD_EENSW_INS5_IJNSA_ILi32EEESC_EEENS5_IJSD_S1M_EEEEEEEESI_SJ_SI_SJ_NS1H_6fusion15FusionCallbacksIS1L_NS1U_17LinearCombinationISI_fSI_fLNS_15FloatRoundStyleE2EEES1N_S1T_JEEENS4_5SM1004TMEM4LOAD26SM100_TMEM_LOAD_32dp32b32xENS4_13SM90_TMA_LOADENS15_INS16_ILi1ELi4ELi3EEES19_NSW_INS5_IJS1A_S1P_EEENS5_IJS1P_SD_EEEEEEENS4_39AutoVectorizingCopyWithAssumedAlignmentILi128EEENS4_14SM90_TMA_STOREES29_S2B_S2B_EEEvvEEEEvNT_6ParamsE,(.L_x_191 - _ZN7cutlass13device_kernelINS_4gemm6kernel13GemmUniversalIN4cute5tupleIJiiiiEEENS1_10collective13CollectiveMmaINS1_35MainloopSm100TmaUmmaWarpSpecializedILi13ELi2ELi4ENS5_IJNS4_1CILi4EEENSA_ILi2EEENSA_ILi1EEEEEEEENS5_IJNSA_ILi128EEESG_SG_EEENS_12float_e5m2_tENS5_IJlSD_lEEESI_SJ_NS4_8TiledMMAINS4_8MMA_AtomIJNS4_10MMA_TraitsINS4_25SM100_MMA_F8F6F4_2x1SM_SSEJSI_SI_fSG_SG_NS4_17integral_constantINS4_4UMMA5MajorELSQ_0EEESR_NSO_INSP_7ScaleInELSS_0EEEST_EEEEEENS4_6LayoutINS5_IJSD_SD_SD_EEENS5_IJNSA_ILi0EEESY_SY_EEEEENS5_IJNS4_10UnderscoreES11_S11_EEEEENS4_28SM100_TMA_2SM_LOAD_MULTICASTENS4_14ComposedLayoutINS4_7SwizzleILi3ELi4ELi3EEENS4_18smem_ptr_flag_bitsILi8EEENSW_INS5_IJNSA_ILi8EEESG_EEENS5_IJSG_SD_EEEEEEEvNS4_8identityES14_S1E_vS1F_EENS_8epilogue10collective18CollectiveEpilogueINS1H_23Sm100TmaWarpSpecializedILi2ELi2ELi32ELb0ELb0EEEJNS5_IJNSA_ILi64EEESG_SG_EEENS5_IJNSW_IS1M_SD_EENSW_INS5_IJNSA_ILi32EEESC_EEENS5_IJSD_S1M_EEEEEEEESI_SJ_SI_SJ_NS1H_6fusion15FusionCallbacksIS1L_NS1U_17LinearCombinationISI_fSI_fLNS_15FloatRoundStyleE2EEES1N_S1T_JEEENS4_5SM1004TMEM4LOAD26SM100_TMEM_LOAD_32dp32b32xENS4_13SM90_TMA_LOADENS15_INS16_ILi1ELi4ELi3EEES19_NSW_INS5_IJS1A_S1P_EEENS5_IJS1P_SD_EEEEEEENS4_39AutoVectorizingCopyWithAssumedAlignmentILi128EEENS4_14SM90_TMA_STOREES29_S2B_S2B_EEEvvEEEEvNT_6ParamsE)
        .other          _ZN7cutlass13device_kernelINS_4gemm6kernel13GemmUniversalIN4cute5tupleIJiiiiEEENS1_10collective13CollectiveMmaINS1_35MainloopSm100TmaUmmaWarpSpecializedILi13ELi2ELi4ENS5_IJNS4_1CILi4EEENSA_ILi2EEENSA_ILi1EEEEEEEENS5_IJNSA_ILi128EEESG_SG_EEENS_12float_e5m2_tENS5_IJlSD_lEEESI_SJ_NS4_8TiledMMAINS4_8MMA_AtomIJNS4_10MMA_TraitsINS4_25SM100_MMA_F8F6F4_2x1SM_SSEJSI_SI_fSG_SG_NS4_17integral_constantINS4_4UMMA5MajorELSQ_0EEESR_NSO_INSP_7ScaleInELSS_0EEEST_EEEEEENS4_6LayoutINS5_IJSD_SD_SD_EEENS5_IJNSA_ILi0EEESY_SY_EEEEENS5_IJNS4_10UnderscoreES11_S11_EEEEENS4_28SM100_TMA_2SM_LOAD_MULTICASTENS4_14ComposedLayoutINS4_7SwizzleILi3ELi4ELi3EEENS4_18smem_ptr_flag_bitsILi8EEENSW_INS5_IJNSA_ILi8EEESG_EEENS5_IJSG_SD_EEEEEEEvNS4_8identityES14_S1E_vS1F_EENS_8epilogue10collective18CollectiveEpilogueINS1H_23Sm100TmaWarpSpecializedILi2ELi2ELi32ELb0ELb0EEEJNS5_IJNSA_ILi64EEESG_SG_EEENS5_IJNSW_IS1M_SD_EENSW_INS5_IJNSA_ILi32EEESC_EEENS5_IJSD_S1M_EEEEEEEESI_SJ_SI_SJ_NS1H_6fusion15FusionCallbacksIS1L_NS1U_17LinearCombinationISI_fSI_fLNS_15FloatRoundStyleE2EEES1N_S1T_JEEENS4_5SM1004TMEM4LOAD26SM100_TMEM_LOAD_32dp32b32xENS4_13SM90_TMA_LOADENS15_INS16_ILi1ELi4ELi3EEES19_NSW_INS5_IJS1A_S1P_EEENS5_IJS1P_SD_EEEEEEENS4_39AutoVectorizingCopyWithAssumedAlignmentILi128EEENS4_14SM90_TMA_STOREES29_S2B_S2B_EEEvvEEEEvNT_6ParamsE,@"STO_CUDA_ENTRY STV_DEFAULT"
_ZN7cutlass13device_kernelINS_4gemm6kernel13GemmUniversalIN4cute5tupleIJiiiiEEENS1_10collective13CollectiveMmaINS1_35MainloopSm100TmaUmmaWarpSpecializedILi13ELi2ELi4ENS5_IJNS4_1CILi4EEENSA_ILi2EEENSA_ILi1EEEEEEEENS5_IJNSA_ILi128EEESG_SG_EEENS_12float_e5m2_tENS5_IJlSD_lEEESI_SJ_NS4_8TiledMMAINS4_8MMA_AtomIJNS4_10MMA_TraitsINS4_25SM100_MMA_F8F6F4_2x1SM_SSEJSI_SI_fSG_SG_NS4_17integral_constantINS4_4UMMA5MajorELSQ_0EEESR_NSO_INSP_7ScaleInELSS_0EEEST_EEEEEENS4_6LayoutINS5_IJSD_SD_SD_EEENS5_IJNSA_ILi0EEESY_SY_EEEEENS5_IJNS4_10UnderscoreES11_S11_EEEEENS4_28SM100_TMA_2SM_LOAD_MULTICASTENS4_14ComposedLayoutINS4_7SwizzleILi3ELi4ELi3EEENS4_18smem_ptr_flag_bitsILi8EEENSW_INS5_IJNSA_ILi8EEESG_EEENS5_IJSG_SD_EEEEEEEvNS4_8identityES14_S1E_vS1F_EENS_8epilogue10collective18CollectiveEpilogueINS1H_23Sm100TmaWarpSpecializedILi2ELi2ELi32ELb0ELb0EEEJNS5_IJNSA_ILi64EEESG_SG_EEENS5_IJNSW_IS1M_SD_EENSW_INS5_IJNSA_ILi32EEESC_EEENS5_IJSD_S1M_EEEEEEEESI_SJ_SI_SJ_NS1H_6fusion15FusionCallbacksIS1L_NS1U_17LinearCombinationISI_fSI_fLNS_15FloatRoundStyleE2EEES1N_S1T_JEEENS4_5SM1004TMEM4LOAD26SM100_TMEM_LOAD_32dp32b32xENS4_13SM90_TMA_LOADENS15_INS16_ILi1ELi4ELi3EEES19_NSW_INS5_IJS1A_S1P_EEENS5_IJS1P_SD_EEEEEEENS4_39AutoVectorizingCopyWithAssumedAlignmentILi128EEENS4_14SM90_TMA_STOREES29_S2B_S2B_EEEvvEEEEvNT_6ParamsE:
[----:B------:R-:W1:Y:S01]  /*0000*/  LDC R1, c[0x0][0x37c] ;  /* 0x0000df00ff017b82 */ /* 0x000e620000000800 */
[----:B------:R-:W2:Y:S01]  /*0010*/  S2R R99, SR_TID.X ;  /* 0x0000000000637919 */ /* 0x000ea20000002100 */
[----:B------:R-:W3:Y:S06]  /*0020*/  LDCU.64 UR8, c[0x0][0x890] ;  /* 0x00011200ff0877ac */ /* 0x000eec0008000a00 */
[----:B------:R-:W4:Y:S01]  /*0030*/  S2UR UR45, SR_CgaCtaId ;  /* 0x00000000002d79c3 */ /* 0x000f220000008800 */
[----:B------:R-:W-:Y:S02]  /*0040*/  PRMT R90, RZ, 0x7610, R90 ;  /* 0x00007610ff5a7816 */ /* 0x000fe4000000005a */
[----:B------:R-:W-:-:S02]  /*0050*/  ELECT P0, URZ, PT ;  /* 0x0000000000ff782f */ /* 0x000fc40003800000 */
[----:B---3--:R-:W-:-:S04]  /*0060*/  ISETP.NE.U32.AND P1, PT, RZ, UR8, PT ;  /* 0x00000008ff007c0c */ /* 0x008fc8000bf25070 */
[----:B------:R-:W-:Y:S01]  /*0070*/  ISETP.NE.AND.EX P2, PT, RZ, UR9, PT, P1 ;  /* 0x00000009ff007c0c */ /* 0x000fe2000bf45310 */
[----:B----4-:R-:W-:Y:S02]  /*0080*/  ULOP3.LUT UR46, UR45, 0x1, URZ, 0xc0, !UPT ;  /* 0x000000012d2e7892 */ /* 0x010fe4000f8ec0ff */
[----:B------:R-:W-:Y:S01]  /*0090*/  ULOP3.LUT UR47, UR45, 0x1, URZ, 0x3c, !UPT ;  /* 0x000000012d2f7892 */ /* 0x000fe2000f8e3cff */
[----:B--2---:R-:W-:-:S05]  /*00a0*/  SHF.R.U32.HI R91, RZ, 0x5, R99 ;  /* 0x00000005ff5b7819 */ /* 0x004fca0000011663 */
[----:B------:R-:W2:Y:S02]  /*00b0*/  SHFL.IDX PT, R0, R91, RZ, 0x1f ;  /* 0x00001fff5b007589 */ /* 0x000ea400000e0000 */
[----:B--2---:R-:W-:Y:S02]  /*00c0*/  R2UR UR25, R0 ;  /* 0x00000000001972ca */ /* 0x004fe400000e0000 */
[----:B-1----:R-:W-:Y:S05]  /*00d0*/  @P2 BRA `(.L_x_0) ;  /* 0x0000000000302947 */ /* 0x002fea0003800000 */
[----:B------:R-:W1:Y:S02]  /*00e0*/  LDCU.64 UR4, c[0x0][0x888] ;  /* 0x00011100ff0477ac */ /* 0x000e640008000a00 */
[----:B-1----:R-:W-:-:S04]  /*00f0*/  UISETP.NE.U32.AND UP0, UPT, UR4, URZ, UPT ;  /* 0x000000ff0400728c */ /* 0x002fc8000bf05070 */
[----:B------:R-:W-:-:S09]  /*0100*/  UISETP.NE.AND.EX UP0, UPT, UR5, URZ, UPT, UP0 ;  /* 0x000000ff0500728c */ /* 0x000fd2000bf05300 */
[----:B------:R-:W-:Y:S05]  /*0110*/  BRA.U !UP0, `(.L_x_1) ;  /* 0x0000000108147547 */ /* 0x000fea000b800000 */
[----:B------:R-:W1:Y:S01]  /*0120*/  LDC.64 R2, c[0x0][0x888] ;  /* 0x00022200ff027b82 */ /* 0x000e620000000a00 */
[----:B------:R-:W1:Y:S02]  /*0130*/  LDCU.64 UR4, c[0x0][0x358] ;  /* 0x00006b00ff0477ac */ /* 0x000e640008000a00 */
[----:B-1----:R1:W5:Y:S01]  /*0140*/  LDG.E R41, desc[UR4][R2.64] ;  /* 0x0000000402297981 */ /* 0x002362000c1e1900 */
[----:B------:R-:W-:Y:S01]  /*0150*/  HFMA2 R90, -RZ, RZ, 0, 5.9604644775390625e-08 ;  /* 0x00000001ff5a7431 */ /* 0x000fe200000001ff */
[----:B------:R-:W-:Y:S05]  /*0160*/  BRA `(.L_x_0) ;  /* 0x00000000000c7947 */ /* 0x000fea0003800000 */
.L_x_1:
[----:B------:R-:W1:Y:S01]  /*0170*/  LDCU UR4, c[0x0][0x880] ;  /* 0x00011000ff0477ac */ /* 0x000e620008000800 */
[----:B------:R-:W-:Y:S01]  /*0180*/  HFMA2 R90, -RZ, RZ, 0, 5.9604644775390625e-08 ;  /* 0x00000001ff5a7431 */ /* 0x000fe200000001ff */
[----:B-1----:R-:W-:-:S07]  /*0190*/  MOV R41, UR4 ;  /* 0x0000000400297c02 */ /* 0x002fce0008000f00 */
.L_x_0:
[----:B------:R-:W2:Y:S02]  /*01a0*/  LDCU.64 UR4, c[0x0][0x8b0] ;  /* 0x00011600ff0477ac */ /* 0x000ea40008000a00 */
[----:B--2---:R-:W-:-:S04]  /*01b0*/  UISETP.NE.U32.AND UP0, UPT, UR4, URZ, UPT ;  /* 0x000000ff0400728c */ /* 0x004fc8000bf05070 */
[----:B------:R-:W-:-:S09]  /*01c0*/  UISETP.NE.AND.EX UP0, UPT, UR5, URZ, UPT, UP0 ;  /* 0x000000ff0500728c */ /* 0x000fd2000bf05300 */
[----:B------:R-:W-:Y:S05]  /*01d0*/  BRA.U UP0, `(.L_x_2) ;  /* 0x0000000100287547 */ /* 0x000fea000b800000 */
[----:B------:R-:W2:Y:S02]  /*01e0*/  LDCU.64 UR4, c[0x0][0x8a8] ;  /* 0x00011500ff0477ac */ /* 0x000ea40008000a00 */
[----:B--2---:R-:W-:-:S04]  /*01f0*/  UISETP.NE.U32.AND UP0, UPT, UR4, URZ, UPT ;  /* 0x000000ff0400728c */ /* 0x004fc8000bf05070 */
[----:B------:R-:W-:-:S09]  /*0200*/  UISETP.NE.AND.EX UP0, UPT, UR5, URZ, UPT, UP0 ;  /* 0x000000ff0500728c */ /* 0x000fd2000bf05300 */
[----:B------:R-:W-:Y:S05]  /*0210*/  BRA.U !UP0, `(.L_x_3) ;  /* 0x0000000108107547 */ /* 0x000fea000b800000 */
[----:B------:R-:W2:Y:S01]  /*0220*/  LDC.64 R38, c[0x0][0x8a8] ;  /* 0x00022a00ff267b82 */ /* 0x000ea20000000a00 */
[----:B------:R-:W2:Y:S02]  /*0230*/  LDCU.64 UR4, c[0x0][0x358] ;  /* 0x00006b00ff0477ac */ /* 0x000ea40008000a00 */
[----:B--2---:R2:W5:Y:S01]  /*0240*/  LDG.E R38, desc[UR4][R38.64] ;  /* 0x0000000426267981 */ /* 0x004562000c1e1900 */
[----:B------:R-:W-:Y:S05]  /*0250*/  BRA `(.L_x_2) ;  /* 0x0000000000087947 */ /* 0x000fea0003800000 */
.L_x_3:
[----:B------:R-:W2:Y:S02]  /*0260*/  LDCU UR4, c[0x0][0x8a0] ;  /* 0x00011400ff0477ac */ /* 0x000ea40008000800 */
[----:B--2---:R-:W-:Y:S02]  /*0270*/  MOV R38, UR4 ;  /* 0x0000000400267c02 */ /* 0x004fe40008000f00 */
.L_x_2:
[----:B------:R-:W-:Y:S01]  /*0280*/  IMAD.U32 R0, RZ, RZ, UR25 ;  /* 0x00000019ff007e24 */ /* 0x000fe2000f8e00ff */
[----:B------:R-:W-:Y:S04]  /*0290*/  BSSY.RECONVERGENT B0, `(.L_x_4) ;  /* 0x000000c000007945 */ /* 0x000fe80003800200 */
[C---:B------:R-:W-:Y:S02]  /*02a0*/  ISETP.NE.OR P3, PT, R0.reuse, 0x1, !P0 ;  /* 0x000000010000780c */ /* 0x040fe40004765670 */
[----:B------:R-:W-:-:S11]  /*02b0*/  ISETP.NE.OR P2, PT, R0, 0x3, !P0 ;  /* 0x000000030000780c */ /* 0x000fd60004745670 */
[----:B------:R-:W-:Y:S05]  /*02c0*/  @P3 BRA `(.L_x_5) ;  /* 0x0000000000203947 */ /* 0x000fea0003800000 */
[----:B------:R-:W3:Y:S02]  /*02d0*/  LDCU.64 UR4, c[0x0][0x348] ;  /* 0x00006900ff0477ac */ /* 0x000ee40008000a00 */
[----:B---3--:R-:W-:Y:S02]  /*02e0*/  UIADD3 UR6, UP1, UPT, UR4, 0x80, URZ ;  /* 0x0000008004067890 */ /* 0x008fe4000ff3e0ff */
[----:B------:R-:W-:Y:S02]  /*02f0*/  UIADD3 UR4, UP0, UPT, UR4, 0x180, URZ ;  /* 0x0000018004047890 */ /* 0x000fe4000ff1e0ff */
[----:B------:R-:W-:Y:S02]  /*0300*/  UIADD3.X UR7, UPT, UPT, URZ, UR5, URZ, UP1, !UPT ;  /* 0x00000005ff077290 */ /* 0x000fe40008ffe4ff */
[----:B------:R-:W-:-:S07]  /*0310*/  UIADD3.X UR5, UPT, UPT, URZ, UR5, URZ, UP0, !UPT ;  /* 0x00000005ff057290 */ /* 0x000fce00087fe4ff */
[----:B------:R3:W-:Y:S02]  /*0320*/  UTMACCTL.PF [UR6] ;  /* 0x00000000060079b9 */ /* 0x0007e40008040000 */
[----:B------:R3:W-:Y:S02]  /*0330*/  UTMACCTL.PF [UR4] ;  /* 0x00000000040079b9 */ /* 0x0007e40008040000 */
[----:B---3--:R-:W-:Y:S01]  /*0340*/  NOP ;  /* 0x0000000000007918 */ /* 0x008fe20000000000 */
.L_x_5:
[----:B------:R-:W-:Y:S05]  /*0350*/  BSYNC.RECONVERGENT B0 ;  /* 0x0000000000007941 */ /* 0x000fea0003800200 */
.L_x_4:
[----:B------:R-:W-:Y:S04]  /*0360*/  BSSY.RECONVERGENT B0, `(.L_x_6) ;  /* 0x000000a000007945 */ /* 0x000fe80003800200 */
        /* <DEDUP_REMOVED lines=9> */
.L_x_7:
[----:B------:R-:W-:Y:S05]  /*0400*/  BSYNC.RECONVERGENT B0 ;  /* 0x0000000000007941 */ /* 0x000fea0003800200 */
.L_x_6:
[----:B------:R-:W3:Y:S01]  /*0410*/  LDCU.64 UR4, c[0x0][0x888] ;  /* 0x00011100ff0477ac */ /* 0x000ee20008000a00 */
[----:B------:R-:W-:Y:S01]  /*0420*/  ISETP.NE.AND.EX P1, PT, RZ, UR9, PT, P1 ;  /* 0x00000009ff007c0c */ /* 0x000fe2000bf25310 */
[----:B------:R-:W-:Y:S01]  /*0430*/  UPLOP3.LUT UP5, UPT, UPT, UPT, UPT, 0x80, 0x8 ;  /* 0x000000000008789c */ /* 0x000fe20003faf070 */
[----:B---3--:R-:W-:-:S04]  /*0440*/  ISETP.NE.U32.AND P2, PT, RZ, UR4, PT ;  /* 0x00000004ff007c0c */ /* 0x008fc8000bf45070 */
[----:B------:R-:W-:-:S13]  /*0450*/  ISETP.NE.AND.EX P2, PT, RZ, UR5, PT, P2 ;  /* 0x00000005ff007c0c */ /* 0x000fda000bf45320 */
[----:B------:R-:W-:Y:S05]  /*0460*/  @P2 BRA P1, `(.L_x_8) ;  /* 0x0000000000282947 */ /* 0x000fea0000800000 */
[----:B------:R-:W-:Y:S01]  /*0470*/  UISETP.NE.U32.AND UP0, UPT, UR8, URZ, UPT ;  /* 0x000000ff0800728c */ /* 0x000fe2000bf05070 */
[----:B-----5:R-:W-:Y:S01]  /*0480*/  FSETP.NEU.AND P1, PT, R41, RZ, PT ;  /* 0x000000ff2900720b */ /* 0x020fe20003f2d000 */
[----:B------:R-:W-:Y:S02]  /*0490*/  UISETP.NE.U32.AND UP2, UPT, UR4, URZ, UPT ;  /* 0x000000ff0400728c */ /* 0x000fe4000bf45070 */
[----:B------:R-:W-:Y:S02]  /*04a0*/  UISETP.NE.AND.EX UP1, UPT, UR9, URZ, UPT, UP0 ;  /* 0x000000ff0900728c */ /* 0x000fe4000bf25300 */
[----:B------:R-:W-:-:S04]  /*04b0*/  UISETP.NE.AND.EX UP0, UPT, UR5, URZ, UPT, UP2 ;  /* 0x000000ff0500728c */ /* 0x000fc8000bf05320 */
[----:B------:R-:W-:-:S04]  /*04c0*/  USEL UR4, URZ, 0xffffffff, UP0 ;  /* 0xffffffffff047887 */ /* 0x000fc80008000000 */
[----:B------:R-:W-:Y:S01]  /*04d0*/  VOTEU.ANY UP0, P1 ;  /* 0x0000000000ff7886 */ /* 0x000fe20000800100 */
[----:B------:R-:W-:-:S04]  /*04e0*/  @!UP1 USEL UR4, URZ, 0xffffffff, UP0 ;  /* 0xffffffffff049887 */ /* 0x000fc80008000000 */
[----:B------:R-:W-:-:S04]  /*04f0*/  ULOP3.LUT UR4, UR4, 0x1, URZ, 0xc0, !UPT ;  /* 0x0000000104047892 */ /* 0x000fc8000f8ec0ff */
[----:B------:R-:W-:-:S11]  /*0500*/  UISETP.NE.U32.AND UP5, UPT, UR4, 0x1, UPT ;  /* 0x000000010400788c */ /* 0x000fd6000bfa5070 */
.L_x_8:
[----:B------:R-:W3:Y:S01]  /*0510*/  SHFL.IDX PT, R0, R91, RZ, 0x1f ;  /* 0x00001fff5b007589 */ /* 0x000ee200000e0000 */
[----:B------:R-:W-:-:S04]  /*0520*/  UISETP.NE.AND UP0, UPT, UR25, 0x2, UPT ;  /* 0x000000021900788c */ /* 0x000fc8000bf05270 */
[----:B------:R-:W-:Y:S02]  /*0530*/  UISETP.EQ.AND UP1, UPT, UR46, URZ, !UP0 ;  /* 0x000000ff2e00728c */ /* 0x000fe4000c722270 */
[----:B------:R-:W-:-:S04]  /*0540*/  USEL UR44, URZ, 0x1, UP0 ;  /* 0x00000001ff2c7887 */ /* 0x000fc80008000000 */
[----:B------:R-:W-:Y:S02]  /*0550*/  PLOP3.LUT P3, PT, P0, PT, UP1, 0x80, 0x8 ;  /* 0x000000000008781c */ /* 0x000fe4000076f018 */
[----:B---3--:R-:W-:-:S13]  /*0560*/  ISETP.NE.AND P1, PT, R0, RZ, PT ;  /* 0x000000ff0000720c */ /* 0x008fda0003f25270 */
[----:B------:R-:W-:Y:S05]  /*0570*/  @P1 BRA `(.L_x_9) ;  /* 0x0000000000a81947 */ /* 0x000fea0003800000 */
[----:B------:R-:W-:Y:S01]  /*0580*/  ELECT P1, URZ, PT ;  /* 0x0000000000ff782f */ /* 0x000fe20003820000 */
[----:B------:R-:W-:-:S12]  /*0590*/  BSSY.RECONVERGENT B0, `(.L_x_9) ;  /* 0x0000028000007945 */ /* 0x000fd80003800200 */
[----:B------:R-:W-:Y:S05]  /*05a0*/  @!P1 BRA `(.L_x_10) ;  /* 0x0000000000989947 */ /* 0x000fea0003800000 */
[----:B------:R-:W-:Y:S01]  /*05b0*/  UMOV UR4, 0x400 ;  /* 0x0000040000047882 */ /* 0x000fe20000000000 */
[----:B------:R-:W-:Y:S01]  /*05c0*/  UMOV UR8, 0x1 ;  /* 0x0000000100087882 */ /* 0x000fe20000000000 */
[----:B------:R-:W-:Y:S01]  /*05d0*/  UMOV UR6, 0x3 ;  /* 0x0000000300067882 */ /* 0x000fe20000000000 */
[----:B------:R-:W-:Y:S02]  /*05e0*/  ULEA UR4, UR45, UR4, 0x18 ;  /* 0x000000042d047291 */ /* 0x000fe4000f8ec0ff */
[----:B------:R-:W-:-:S04]  /*05f0*/  UIADD3 UR8, UPT, UPT, -UR8, 0x100000, URZ ;  /* 0x0010000008087890 */ /* 0x000fc8000fffe1ff */
[----:B------:R-:W-:Y:S02]  /*0600*/  USHF.L.U32 UR9, UR8, 0xb, URZ ;  /* 0x0000000b08097899 */ /* 0x000fe400080006ff */
[----:B------:R-:W-:Y:S02]  /*0610*/  USHF.L.U32 UR8, UR8, 0x1, URZ ;  /* 0x0000000108087899 */ /* 0x000fe400080006ff */
[----:B------:R-:W-:-:S04]  /*0620*/  UIADD3 UR6, UPT, UPT, -UR6, 0x100000, URZ ;  /* 0x0010000006067890 */ /* 0x000fc8000fffe1ff */
[----:B------:R-:W-:Y:S02]  /*0630*/  USHF.L.U32 UR7, UR6, 0xb, URZ ;  /* 0x0000000b06077899 */ /* 0x000fe400080006ff */
[----:B------:R-:W-:Y:S01]  /*0640*/  USHF.L.U32 UR6, UR6, 0x1, URZ ;  /* 0x0000000106067899 */ /* 0x000fe200080006ff */
[----:B------:R-:W3:Y:S03]  /*0650*/  FENCE.VIEW.ASYNC.S ;  /* 0x00000000000073c6 */ /* 0x000ee60000000000 */
[----:B---3--:R3:W4:Y:S08]  /*0660*/  SYNCS.EXCH.64 URZ, [UR4], UR8 ;  /* 0x0000000804ff75b2 */ /* 0x0087300008000100 */
[----:B------:R3:W1:Y:S01]  /*0670*/  SYNCS.EXCH.64 URZ, [UR4+0x68], UR6 ;  /* 0x0000680604ff75b2 */ /* 0x0006620008000100 */
        /* <DEDUP_REMOVED lines=23> */
[----:B------:R3:W1:Y:S02]  /*07f0*/  SYNCS.EXCH.64 URZ, [UR4+0xc8], UR6 ;  /* 0x0000c80604ff75b2 */ /* 0x0006640008000100 */
[----:B---34-:R-:W-:Y:S01]  /*0800*/  NOP ;  /* 0x0000000000007918 */ /* 0x018fe20000000000 */
.L_x_10:
[----:B------:R-:W-:Y:S05]  /*0810*/  BSYNC.RECONVERGENT B0 ;  /* 0x0000000000007941 */ /* 0x000fea0003800200 */
.L_x_9:
[----:B------:R-:W3:Y:S01]  /*0820*/  SHFL.IDX PT, R0, R91, RZ, 0x1f ;  /* 0x00001fff5b007589 */ /* 0x000ee200000e0000 */
[----:B------:R-:W-:Y:S01]  /*0830*/  NOP ;  /* 0x0000000000007918 */ /* 0x000fe20000000000 */
[----:B---3--:R-:W-:-:S13]  /*0840*/  ISETP.NE.AND P1, PT, R0, 0x1, PT ;  /* 0x000000010000780c */ /* 0x008fda0003f25270 */
[----:B------:R-:W-:Y:S05]  /*0850*/  @P1 BRA `(.L_x_11) ;  /* 0x0000000000441947 */ /* 0x000fea0003800000 */
        /* <DEDUP_REMOVED lines=10> */
[----:B------:R-:W-:Y:S01]  /*0900*/  ELECT P1, URZ, PT ;  /* 0x0000000000ff782f */ /* 0x000fe20003820000 */
[----:B------:R-:W3:Y:S02]  /*0910*/  FENCE.VIEW.ASYNC.S ;  /* 0x00000000000073c6 */ /* 0x000ee40000000000 */
[----:B---3--:R3:W4:Y:S08]  /*0920*/  SYNCS.EXCH.64 URZ, [UR4+0xd0], UR8 ;  /* 0x0000d00804ff75b2 */ /* 0x0087300008000100 */
[----:B------:R3:W1:Y:S01]  /*0930*/  SYNCS.EXCH.64 URZ, [UR4+0xe0], UR6 ;  /* 0x0000e00604ff75b2 */ /* 0x0006620008000100 */
[----:B------:R3:W1:Y:S01]  /*0940*/  SYNCS.EXCH.64 URZ, [UR4+0xd8], UR8 ;  /* 0x0000d80804ff75b2 */ /* 0x0006620008000100 */
[----:B------:R3:W1:Y:S01]  /*0950*/  SYNCS.EXCH.64 URZ, [UR4+0xe8], UR6 ;  /* 0x0000e80604ff75b2 */ /* 0x0006620008000100 */
[----:B------:R-:W-:Y:S01]  /*0960*/  NOP ;  /* 0x0000000000007918 */ /* 0x000fe20000000000 */
.L_x_11:
[----:B------:R-:W2:Y:S01]  /*0970*/  SHFL.IDX PT, R0, R91, RZ, 0x1f ;  /* 0x00001fff5b007589 */ /* 0x000ea200000e0000 */
[----:B------:R-:W-:Y:S01]  /*0980*/  NOP ;  /* 0x0000000000007918 */ /* 0x000fe20000000000 */
[----:B--2---:R-:W-:-:S13]  /*0990*/  ISETP.NE.AND P1, PT, R0, 0x3, PT ;  /* 0x000000030000780c */ /* 0x004fda0003f25270 */
[----:B------:R-:W-:Y:S05]  /*09a0*/  @P1 BRA `(.L_x_12) ;  /* 0x00000000002c1947 */ /* 0x000fea0003800000 */
[----:B---3--:R-:W-:Y:S01]  /*09b0*/  UMOV UR6, 0x400 ;  /* 0x0000040000067882 */ /* 0x008fe20000000000 */
[----:B------:R-:W-:Y:S01]  /*09c0*/  UMOV UR4, 0x20 ;  /* 0x0000002000047882 */ /* 0x000fe20000000000 */
[----:B------:R-:W-:Y:S02]  /*09d0*/  ULEA UR6, UR45, UR6, 0x18 ;  /* 0x000000062d067291 */ /* 0x000fe4000f8ec0ff */
[----:B------:R-:W-:-:S04]  /*09e0*/  UIADD3 UR4, UPT, UPT, -UR4, 0x100000, URZ ;  /* 0x0010000004047890 */ /* 0x000fc8000fffe1ff */
[----:B------:R-:W-:Y:S02]  /*09f0*/  USHF.L.U32 UR5, UR4, 0xb, URZ ;  /* 0x0000000b04057899 */ /* 0x000fe400080006ff */
[----:B------:R-:W-:Y:S01]  /*0a00*/  USHF.L.U32 UR4, UR4, 0x1, URZ ;  /* 0x0000000104047899 */ /* 0x000fe200080006ff */
[----:B------:R-:W-:Y:S01]  /*0a10*/  ELECT P1, URZ, PT ;  /* 0x0000000000ff782f */ /* 0x000fe20003820000 */
[----:B------:R-:W2:Y:S10]  /*0a20*/  FENCE.VIEW.ASYNC.S ;  /* 0x00000000000073c6 */ /* 0x000eb40000000000 */
[----:B--2---:R2:W3:Y:S01]  /*0a30*/  SYNCS.EXCH.64 URZ, [UR6+0xf0], UR4 ;  /* 0x0000f00406ff75b2 */ /* 0x0044e20008000100 */
[----:B------:R2:W1:Y:S01]  /*0a40*/  SYNCS.EXCH.64 URZ, [UR6+0xf8], UR4 ;  /* 0x0000f80406ff75b2 */ /* 0x0004620008000100 */
[----:B------:R-:W-:Y:S01]  /*0a50*/  NOP ;  /* 0x0000000000007918 */ /* 0x000fe20000000000 */
.L_x_12:
[----:B------:R-:W4:Y:S01]  /*0a60*/  SHFL.IDX PT, R0, R91, RZ, 0x1f ;  /* 0x00001fff5b007589 */ /* 0x000f2200000e0000 */
[----:B------:R-:W-:Y:S01]  /*0a70*/  NOP ;  /* 0x0000000000007918 */ /* 0x000fe20000000000 */
[----:B----4-:R-:W-:-:S13]  /*0a80*/  ISETP.NE.AND P1, PT, R0, 0x4, PT ;  /* 0x000000040000780c */ /* 0x010fda0003f25270 */
[----:B------:R-:W-:Y:S05]  /*0a90*/  @P1 BRA `(.L_x_13) ;  /* 0x0000000000481947 */ /* 0x000fea0003800000 */
[----:B--23--:R-:W-:Y:S01]  /*0aa0*/  UMOV UR4, 0x720 ;  /* 0x0000072000047882 */ /* 0x00cfe20000000000 */
[----:B------:R-:W-:Y:S01]  /*0ab0*/  UMOV UR6, 0x400 ;  /* 0x0000040000067882 */ /* 0x000fe20000000000 */
[----:B------:R-:W-:Y:S01]  /*0ac0*/  USEL UR4, UR4, 0x620, UP5 ;  /* 0x0000062004047887 */ /* 0x000fe2000a800000 */
        /* <DEDUP_REMOVED lines=9> */
[----:B------:R-:W2:Y:S02]  /*0b60*/  FENCE.VIEW.ASYNC.S ;  /* 0x00000000000073c6 */ /* 0x000ea40000000000 */
[----:B--2---:R4:W2:Y:S08]  /*0b70*/  SYNCS.EXCH.64 URZ, [UR6+0x100], UR8 ;  /* 0x0001000806ff75b2 */ /* 0x0048b00008000100 */
[----:B------:R4:W3:Y:S01]  /*0b80*/  SYNCS.EXCH.64 URZ, [UR6+0x110], UR4 ;  /* 0x0001100406ff75b2 */ /* 0x0008e20008000100 */
[----:B------:R4:W1:Y:S01]  /*0b90*/  SYNCS.EXCH.64 URZ, [UR6+0x108], UR8 ;  /* 0x0001080806ff75b2 */ /* 0x0008620008000100 */
[----:B------:R4:W1:Y:S02]  /*0ba0*/  SYNCS.EXCH.64 URZ, [UR6+0x118], UR4 ;  /* 0x0001180406ff75b2 */ /* 0x0008640008000100 */
[----:B----4-:R-:W-:Y:S01]  /*0bb0*/  NOP ;  /* 0x0000000000007918 */ /* 0x010fe20000000000 */
.L_x_13:
[----:B------:R-:W4:Y:S01]  /*0bc0*/  SHFL.IDX PT, R0, R91, RZ, 0x1f ;  /* 0x00001fff5b007589 */ /* 0x000f2200000e0000 */
[----:B------:R-:W-:Y:S01]  /*0bd0*/  NOP ;  /* 0x0000000000007918 */ /* 0x000fe20000000000 */
[----:B----4-:R-:W-:-:S13]  /*0be0*/  ISETP.NE.AND P1, PT, R0, 0x5, PT ;  /* 0x000000050000780c */ /* 0x010fda0003f25270 */
[----:B------:R-:W-:Y:S05]  /*0bf0*/  @P1 BRA `(.L_x_14) ;  /* 0x0000000000541947 */ /* 0x000fea0003800000 */
[----:B--23--:R-:W-:Y:S01]  /*0c00*/  UMOV UR4, 0x400 ;  /* 0x0000040000047882 */ /* 0x00cfe20000000000 */
        /* <DEDUP_REMOVED lines=14> */
[----:B------:R4:W1:Y:S01]  /*0cf0*/  SYNCS.EXCH.64 URZ, [UR4+0x148], UR8 ;  /* 0x0001480804ff75b2 */ /* 0x0008620008000100 */
[----:B------:R4:W1:Y:S01]  /*0d00*/  SYNCS.EXCH.64 URZ, [UR4+0x130], UR6 ;  /* 0x0001300604ff75b2 */ /* 0x0008620008000100 */
[----:B------:R4:W1:Y:S01]  /*0d10*/  SYNCS.EXCH.64 URZ, [UR4+0x150], UR8 ;  /* 0x0001500804ff75b2 */ /* 0x0008620008000100 */
[----:B------:R4:W1:Y:S01]  /*0d20*/  SYNCS.EXCH.64 URZ, [UR4+0x138], UR6 ;  /* 0x0001380604ff75b2 */ /* 0x0008620008000100 */
[----:B------:R4:W1:Y:S02]  /*0d30*/  SYNCS.EXCH.64 URZ, [UR4+0x158], UR8 ;  /* 0x0001580804ff75b2 */ /* 0x0008640008000100 */
[----:B----4-:R-:W-:Y:S01]  /*0d40*/  NOP ;  /* 0x0000000000007918 */ /* 0x010fe20000000000 */
.L_x_14:
[----:B------:R-:W4:Y:S01]  /*0d50*/  SHFL.IDX PT, R0, R91, RZ, 0x1f ;  /* 0x00001fff5b007589 */ /* 0x000f2200000e0000 */
[----:B------:R-:W-:Y:S01]  /*0d60*/  ISETP.NE.OR P0, PT, RZ, UR25, !P0 ;  /* 0x00000019ff007c0c */ /* 0x000fe2000c705670 */
[----:B------:R-:W-:Y:S01]  /*0d70*/  NOP ;  /* 0x0000000000007918 */ /* 0x000fe20000000000 */
[----:B----4-:R-:W-:-:S13]  /*0d80*/  ISETP.NE.AND P1, PT, R0, 0x3, PT ;  /* 0x000000030000780c */ /* 0x010fda0003f25270 */
[----:B------:R-:W-:Y:S05]  /*0d90*/  @P1 BRA `(.L_x_15) ;  /* 0x0000000000341947 */ /* 0x000fea0003800000 */
[----:B--23--:R-:W-:Y:S01]  /*0da0*/  UMOV UR4, 0x400 ;  /* 0x0000040000047882 */ /* 0x00cfe20000000000 */
[----:B------:R-:W-:Y:S01]  /*0db0*/  UMOV UR6, 0x20 ;  /* 0x0000002000067882 */ /* 0x000fe20000000000 */
[----:B------:R-:W-:Y:S02]  /*0dc0*/  ULEA UR4, UR45, UR4, 0x18 ;  /* 0x000000042d047291 */ /* 0x000fe4000f8ec0ff */
[----:B------:R-:W-:-:S04]  /*0dd0*/  UIADD3 UR6, UPT, UPT, -UR6, 0x100000, URZ ;  /* 0x0010000006067890 */ /* 0x000fc8000fffe1ff */
[----:B------:R-:W-:Y:S02]  /*0de0*/  USHF.L.U32 UR7, UR6, 0xb, URZ ;  /* 0x0000000b06077899 */ /* 0x000fe400080006ff */
[----:B------:R-:W-:Y:S01]  /*0df0*/  USHF.L.U32 UR6, UR6, 0x1, URZ ;  /* 0x0000000106067899 */ /* 0x000fe200080006ff */
[----:B------:R-:W-:Y:S01]  /*0e00*/  ELECT P1, URZ, PT ;  /* 0x0000000000ff782f */ /* 0x000fe20003820000 */
[----:B------:R-:W2:Y:S10]  /*0e10*/  FENCE.VIEW.ASYNC.S ;  /* 0x00000000000073c6 */ /* 0x000eb40000000000 */
[----:B--2---:R4:W2:Y:S01]  /*0e20*/  SYNCS.EXCH.64 URZ, [UR4+0x160], UR6 ;  /* 0x0001600604ff75b2 */ /* 0x0048a20008000100 */
[----:B------:R4:W3:Y:S01]  /*0e30*/  SYNCS.EXCH.64 URZ, [UR4+0x170], UR6 ;  /* 0x0001700604ff75b2 */ /* 0x0008e20008000100 */
[----:B------:R4:W1:Y:S01]  /*0e40*/  SYNCS.EXCH.64 URZ, [UR4+0x168], UR6 ;  /* 0x0001680604ff75b2 */ /* 0x0008620008000100 */
[----:B------:R4:W1:Y:S02]  /*0e50*/  SYNCS.EXCH.64 URZ, [UR4+0x178], UR6 ;  /* 0x0001780604ff75b2 */ /* 0x0008640008000100 */
[----:B----4-:R-:W-:Y:S01]  /*0e60*/  NOP ;  /* 0x0000000000007918 */ /* 0x010fe20000000000 */
.L_x_15:
[----:B------:R-:W-:Y:S01]  /*0e70*/  VOTEU.ALL UP0, P0 ;  /* 0x0000000000ff7886 */ /* 0x000fe20000000000 */
[----:B--23--:R-:W-:Y:S01]  /*0e80*/  UMOV UR4, 0x20 ;  /* 0x0000002000047882 */ /* 0x00cfe20000000000 */
[----:B------:R-:W2:Y:S01]  /*0e90*/  LDCU UR34, c[0x0][0x36c] ;  /* 0x00006d80ff2277ac */ /* 0x000ea20008000800 */
[----:B------:R-:W-:Y:S01]  /*0ea0*/  NOP ;  /* 0x0000000000007918 */ /* 0x000fe20000000000 */
[----:B------:R-:W-:Y:S01]  /*0eb0*/  LOP3.LUT R0, R99, 0x1f, RZ, 0xc0, !PT ;  /* 0x0000001f63007812 */ /* 0x000fe200078ec0ff */
[----:B------:R-:W-:Y:S01]  /*0ec0*/  @!UP0 UMOV UR6, 0x400 ;  /* 0x0000040000068882 */ /* 0x000fe20000000000 */
[----:B------:R-:W-:-:S04]  /*0ed0*/  @!UP0 UIADD3 UR4, UPT, UPT, -UR4, 0x100000, URZ ;  /* 0x0010000004048890 */ /* 0x000fc8000fffe1ff */
[----:B------:R-:W-:Y:S02]  /*0ee0*/  @!UP0 USHF.L.U32 UR5, UR4, 0xb, URZ ;  /* 0x0000000b04058899 */ /* 0x000fe400080006ff */
[----:B------:R-:W-:Y:S02]  /*0ef0*/  @!UP0 USHF.L.U32 UR4, UR4, 0x1, URZ ;  /* 0x0000000104048899 */ /* 0x000fe400080006ff */
[----:B------:R-:W-:Y:S01]  /*0f00*/  @!UP0 ULEA UR6, UR45, UR6, 0x18 ;  /* 0x000000062d068291 */ /* 0x000fe2000f8ec0ff */
[----:B------:R-:W-:Y:S01]  /*0f10*/  VOTEU.ALL UP0, P0 ;  /* 0x0000000000ff7886 */ /* 0x000fe20000000000 */
[----:B------:R-:W-:Y:S02]  /*0f20*/  UISETP.NE.AND UP6, UPT, UR25, URZ, UPT ;  /* 0x000000ff1900728c */ /* 0x000fe4000bfc5270 */
[----:B--2---:R-:W-:Y:S01]  /*0f30*/  UISETP.EQ.U32.AND UP1, UPT, UR34, 0x1, UPT ;  /* 0x000000012200788c */ /* 0x004fe2000bf22070 */
[----:B------:R-:W2:Y:S07]  /*0f40*/  FENCE.VIEW.ASYNC.S ;  /* 0x00000000000073c6 */ /* 0x000eae0000000000 */
[----:B--2---:R2:W3:Y:S01]  /*0f50*/  @!UP0 SYNCS.EXCH.64 URZ, [UR6+0x180], UR4 ;  /* 0x0001800406ff85b2 */ /* 0x0044e20008000100 */
[----:B------:R-:W-:Y:S05]  /*0f60*/  BRA.U !UP1, `(.L_x_16) ;  /* 0x0000000109087547 */ /* 0x000fea000b800000 */
[----:B-1-3--:R-:W-:Y:S01]  /*0f70*/  UCGABAR_ARV ;  /* 0x00000000000079c7 */ /* 0x00afe20008000000 */
[----:B------:R-:W-:Y:S05]  /*0f80*/  BRA `(.L_x_17) ;  /* 0x0000000000047947 */ /* 0x000fea0003800000 */
.L_x_16:
[----:B-1-3--:R-:W-:Y:S01]  /*0f90*/  NOP ;  /* 0x0000000000007918 */ /* 0x00afe20000000000 */
.L_x_17:
[----:B------:R-:W1:Y:S01]  /*0fa0*/  S2UR UR31, SR_CTAID.X ;  /* 0x00000000001f79c3 */ /* 0x000e620000002500 */
[----:B------:R-:W-:-:S05]  /*0fb0*/  CS2R.32 R3, SR_CgaSize ;  /* 0x0000000000037805 */ /* 0x000fca0000008a00 */
[----:B------:R-:W-:-:S05]  /*0fc0*/  IMAD R3, R3, -0xa0, RZ ;  /* 0xffffff6003037824 */ /* 0x000fca00078e02ff */
[----:B--2---:R-:W-:-:S14]  /*0fd0*/  R2UR UR5, R3 ;  /* 0x00000000030572ca */ /* 0x004fdc00000e0000 */
[----:B------:R-:W2:Y:S01]  /*0fe0*/  LDCU UR5, c[0x0][UR5+0x2b0] ;  /* 0x00005600050577ac */ /* 0x000ea20008000800 */
[----:B------:R-:W-:-:S05]  /*0ff0*/  CS2R.32 R3, SR_CgaSize ;  /* 0x0000000000037805 */ /* 0x000fca0000008a00 */
[----:B------:R-:W-:-:S05]  /*1000*/  IMAD R3, R3, -0xa0, RZ ;  /* 0xffffff6003037824 */ /* 0x000fca00078e02ff */
[----:B------:R-:W-:-:S14]  /*1010*/  R2UR UR4, R3 ;  /* 0x00000000030472ca */ /* 0x000fdc00000e0000 */
[----:B------:R-:W3:Y:S01]  /*1020*/  LDCU UR4, c[0x0][UR4+0x2b4] ;  /* 0x00005680040477ac */ /* 0x000ee20008000800 */
[----:B------:R-:W4:Y:S01]  /*1030*/  S2UR UR28, SR_CTAID.Y ;  /* 0x00000000001c79c3 */ /* 0x000f220000002600 */
[----:B------:R-:W-:-:S05]  /*1040*/  CS2R.32 R3, SR_CgaSize ;  /* 0x0000000000037805 */ /* 0x000fca0000008a00 */
[----:B------:R-:W-:-:S05]  /*1050*/  IMAD R3, R3, -0xa0, RZ ;  /* 0xffffff6003037824 */ /* 0x000fca00078e02ff */
[----:B------:R-:W-:-:S14]  /*1060*/  R2UR UR61, R3 ;  /* 0x00000000033d72ca */ /* 0x000fdc00000e0000 */
[----:B------:R-:W3:Y:S01]  /*1070*/  LDCU UR61, c[0x0][UR61+0x2a0] ;  /* 0x000054003d3d77ac */ /* 0x000ee20008000800 */
[----:B------:R-:W-:-:S05]  /*1080*/  CS2R.32 R3, SR_CgaSize ;  /* 0x0000000000037805 */ /* 0x000fca0000008a00 */
[----:B------:R-:W-:-:S05]  /*1090*/  IMAD R3, R3, -0xa0, RZ ;  /* 0xffffff6003037824 */ /* 0x000fca00078e02ff */
[----:B------:R-:W-:-:S14]  /*10a0*/  R2UR UR62, R3 ;  /* 0x00000000033e72ca */ /* 0x000fdc00000e0000 */
[----:B------:R-:W3:Y:S01]  /*10b0*/  LDCU UR62, c[0x0][UR62+0x2a4] ;  /* 0x000054803e3e77ac */ /* 0x000ee20008000800 */
[----:B------:R-:W-:Y:S02]  /*10c0*/  USHF.R.U32.HI UR12, URZ, 0x1, UR45 ;  /* 0x00000001ff0c7899 */ /* 0x000fe4000801162d */
[----:B------:R-:W-:Y:S02]  /*10d0*/  USHF.R.U32.HI UR11, URZ, 0x2, UR45 ;  /* 0x00000002ff0b7899 */ /* 0x000fe4000801162d */
[----:B------:R-:W-:Y:S02]  /*10e0*/  USHF.L.U32 UR27, UR45, 0xa, URZ ;  /* 0x0000000a2d1b7899 */ /* 0x000fe400080006ff */
[----:B------:R-:W-:Y:S01]  /*10f0*/  USHF.L.U32 UR26, UR45, 0xb, URZ ;  /* 0x0000000b2d1a7899 */ /* 0x000fe200080006ff */
[----:B-1----:R-:W-:Y:S01]  /*1100*/  I2FP.F32.U32 R3, UR31 ;  /* 0x0000001f00037c45 */ /* 0x002fe20008201000 */
[----:B------:R-:W1:Y:S04]  /*1110*/  LDCU UR29, c[0x0][0xb24] ;  /* 0x00016480ff1d77ac */ /* 0x000e680008000800 */
[----:B--2---:R-:W-:Y:S01]  /*1120*/  FMUL R3, R3, UR5 ;  /* 0x0000000503037c20 */ /* 0x004fe20008400000 */
[----:B------:R-:W-:Y:S01]  /*1130*/  ULOP3.LUT UR5, UR45, 0x3, URZ, 0xc0, !UPT ;  /* 0x000000032d057892 */ /* 0x000fe2000f8ec0ff */
[----:B----4-:R-:W-:Y:S01]  /*1140*/  I2FP.F32.U32 R2, UR28 ;  /* 0x0000001c00027c45 */ /* 0x010fe20008201000 */
[----:B------:R-:W2:Y:S03]  /*1150*/  LDCU UR42, c[0x0][0xb24] ;  /* 0x00016480ff2a77ac */ /* 0x000ea60008000800 */
[----:B------:R-:W4:Y:S01]  /*1160*/  F2I.U32.TRUNC.NTZ R3, R3 ;  /* 0x0000000300037305 */ /* 0x000f22000020f000 */
[----:B---3--:R-:W-:Y:S01]  /*1170*/  FMUL R2, R2, UR4 ;  /* 0x0000000402027c20 */ /* 0x008fe20008400000 */
[----:B------:R-:W-:-:S02]  /*1180*/  ULOP3.LUT UR4, UR46, 0x4, UR45, 0xf8, !UPT ;  /* 0x000000042e047892 */ /* 0x000fc4000f8ef82d */
[----:B------:R-:W-:Y:S02]  /*1190*/  UISETP.GT.U32.AND UP1, UPT, UR5, 0xffff, UPT ;  /* 0x0000ffff0500788c */ /* 0x000fe4000bf24070 */
[----:B------:R-:W-:Y:S02]  /*11a0*/  UISETP.GT.U32.AND UP0, UPT, UR4, 0xffff, UPT ;  /* 0x0000ffff0400788c */ /* 0x000fe4000bf04070 */
[----:B------:R-:W3:Y:S01]  /*11b0*/  F2I.U32.TRUNC.NTZ R2, R2 ;  /* 0x0000000200027305 */ /* 0x000ee2000020f000 */
[----:B------:R-:W-:Y:S02]  /*11c0*/  USEL UR24, UR5, 0xffff, !UP1 ;  /* 0x0000ffff05187887 */ /* 0x000fe4000c800000 */
[----:B------:R-:W-:Y:S01]  /*11d0*/  USEL UR21, UR4, 0xffff, !UP0 ;  /* 0x0000ffff04157887 */ /* 0x000fe2000c000000 */
[----:B------:R-:W1:Y:S01]  /*11e0*/  LDCU UR33, c[0x0][0xb30] ;  /* 0x00016600ff2177ac */ /* 0x000e620008000800 */
[----:B----4-:R-:W-:Y:S02]  /*11f0*/  R2UR UR6, R3 ;  /* 0x00000000030672ca */ /* 0x010fe400000e0000 */
[----:B------:R-:W-:Y:S01]  /*1200*/  PRMT R3, RZ, 0x7610, R3 ;  /* 0x00007610ff037816 */ /* 0x000fe20000000003 */
[----:B------:R-:W-:Y:S01]  /*1210*/  UMOV UR13, 0x11 ;  /* 0x00000011000d7882 */ /* 0x000fe20000000000 */
[----:B------:R-:W-:Y:S01]  /*1220*/  UMOV UR14, 0x5 ;  /* 0x00000005000e7882 */ /* 0x000fe20000000000 */
[----:B---3--:R-:W-:-:S02]  /*1230*/  R2UR UR7, R2 ;  /* 0x00000000020772ca */ /* 0x008fc400000e0000 */
[----:B------:R-:W-:-:S06]  /*1240*/  PRMT R2, RZ, 0x7610, R2 ;  /* 0x00007610ff027816 */ /* 0x000fcc0000000002 */
[----:B------:R-:W-:-:S04]  /*1250*/  UIADD3 UR5, UPT, UPT, -UR6, URZ, URZ ;  /* 0x000000ff06057290 */ /* 0x000fc8000fffe1ff */
[----:B------:R-:W-:Y:S02]  /*1260*/  UIMAD UR61, UR61, UR5, UR31 ;  /* 0x000000053d3d72a4 */ /* 0x000fe4000f8e021f */
[----:B------:R-:W-:-:S04]  /*1270*/  UIADD3 UR4, UPT, UPT, -UR7, URZ, URZ ;  /* 0x000000ff07047290 */ /* 0x000fc8000fffe1ff */
[----:B------:R-:W-:Y:S01]  /*1280*/  UIMAD UR62, UR62, UR4, UR28 ;  /* 0x000000043e3e72a4 */ /* 0x000fe2000f8e021c */
[----:B-12---:R-:W-:Y:S11]  /*1290*/  BRA.U UP6, `(.L_x_18) ;  /* 0x0000000106647547 */ /* 0x006ff6000b800000 */
[----:B------:R-:W-:Y:S02]  /*12a0*/  UISETP.NE.AND UP0, UPT, UR62, URZ, UPT ;  /* 0x000000ff3e00728c */ /* 0x000fe4000bf05270 */
[----:B------:R-:W-:Y:S02]  /*12b0*/  UISETP.NE.AND UP2, UPT, UR62, 0x1, UPT ;  /* 0x000000013e00788c */ /* 0x000fe4000bf45270 */
[----:B------:R-:W-:Y:S02]  /*12c0*/  ULOP3.LUT UR4, UR61, 0x2, URZ, 0x3c, !UPT ;  /* 0x000000023d047892 */ /* 0x000fe4000f8e3cff */
[----:B------:R-:W-:Y:S02]  /*12d0*/  UISETP.GT.U32.AND UP4, UPT, UR61, 0x1, UP0 ;  /* 0x000000013d00788c */ /* 0x000fe40008784070 */
[----:B------:R-:W-:Y:S02]  /*12e0*/  UISETP.GT.U32.AND UP3, UPT, UR61, 0x1, UP2 ;  /* 0x000000013d00788c */ /* 0x000fe40009764070 */
[----:B------:R-:W-:-:S02]  /*12f0*/  UISETP.GT.U32.AND UP1, UPT, UR4, 0x1, UP0 ;  /* 0x000000010400788c */ /* 0x000fc40008724070 */
[----:B------:R-:W-:Y:S02]  /*1300*/  UISETP.GT.U32.AND UP0, UPT, UR4, 0x1, UP2 ;  /* 0x000000010400788c */ /* 0x000fe40009704070 */
[----:B------:R-:W-:Y:S02]  /*1310*/  USEL UR6, URZ, 0x1, UP4 ;  /* 0x00000001ff067887 */ /* 0x000fe4000a000000 */
[----:B------:R-:W-:Y:S02]  /*1320*/  USEL UR5, URZ, 0x10, UP3 ;  /* 0x00000010ff057887 */ /* 0x000fe40009800000 */
[----:B------:R-:W-:Y:S02]  /*1330*/  USEL UR4, URZ, 0x2, UP4 ;  /* 0x00000002ff047887 */ /* 0x000fe4000a000000 */
[----:B------:R-:W-:Y:S02]  /*1340*/  USEL UR9, URZ, 0x20, UP3 ;  /* 0x00000020ff097887 */ /* 0x000fe40009800000 */
[----:B------:R-:W-:-:S02]  /*1350*/  USEL UR8, URZ, 0x4, UP1 ;  /* 0x00000004ff087887 */ /* 0x000fc40008800000 */
[----:B------:R-:W-:Y:S02]  /*1360*/  UIADD3 UR4, UPT, UPT, UR4, UR5, UR6 ;  /* 0x0000000504047290 */ /* 0x000fe4000fffe006 */
[----:B------:R-:W-:Y:S02]  /*1370*/  USEL UR6, URZ, 0x8, UP1 ;  /* 0x00000008ff067887 */ /* 0x000fe40008800000 */
[----:B------:R-:W-:Y:S02]  /*1380*/  ULOP3.LUT UR10, UR61, 0xfffffffe, URZ, 0xc0, !UPT ;  /* 0xfffffffe3d0a7892 */ /* 0x000fe4000f8ec0ff */
[----:B------:R-:W-:Y:S02]  /*1390*/  USEL UR7, URZ, 0x40, UP0 ;  /* 0x00000040ff077887 */ /* 0x000fe40008000000 */
[----:B------:R-:W-:Y:S02]  /*13a0*/  UIADD3 UR5, UPT, UPT, UR8, UR9, UR4 ;  /* 0x0000000908057290 */ /* 0x000fe4000fffe004 */
[----:B------:R-:W-:-:S02]  /*13b0*/  ULEA UR4, UR62, UR10, 0x2 ;  /* 0x0000000a3e047291 */ /* 0x000fc4000f8e10ff */
[----:B------:R-:W-:Y:S02]  /*13c0*/  USEL UR8, URZ, 0x80, UP0 ;  /* 0x00000080ff087887 */ /* 0x000fe40008000000 */
[----:B------:R-:W-:-:S03]  /*13d0*/  UIADD3 UR5, UPT, UPT, UR6, UR7, UR5 ;  /* 0x0000000706057290 */ /* 0x000fc6000fffe005 */
[----:B------:R-:W-:Y:S01]  /*13e0*/  UMOV UR6, 0x3 ;  /* 0x0000000300067882 */ /* 0x000fe20000000000 */
[----:B------:R-:W-:Y:S02]  /*13f0*/  UIADD3 UR5, UPT, UPT, UR5, UR8, URZ ;  /* 0x0000000805057290 */ /* 0x000fe4000fffe0ff */
[----:B------:R-:W-:-:S04]  /*1400*/  USHF.L.U32 UR4, UR6, UR4, URZ ;  /* 0x0000000406047299 */ /* 0x000fc800080006ff */
[----:B------:R-:W-:Y:S02]  /*1410*/  MOV R3, UR5 ;  /* 0x0000000500037c02 */ /* 0x000fe40008000f00 */
[----:B------:R-:W-:-:S07]  /*1420*/  MOV R2, UR4 ;  /* 0x0000000400027c02 */ /* 0x000fce0008000f00 */
.L_x_18:
[----:B------:R-:W1:Y:S01]  /*1430*/  S2UR UR36, SR_CTAID.Z ;  /* 0x00000000002479c3 */ /* 0x000e620000002700 */
[----:B------:R-:W-:Y:S02]  /*1440*/  UISETP.GE.AND UP0, UPT, UR29, 0x1, UPT ;  /* 0x000000011d00788c */ /* 0x000fe4000bf06270 */
[----:B------:R-:W-:Y:S02]  /*1450*/  ULOP3.LUT UR24, UR24, 0xffff, URZ, 0xc0, !UPT ;  /* 0x0000ffff18187892 */ /* 0x000fe4000f8ec0ff */
[----:B------:R-:W-:Y:S02]  /*1460*/  ULOP3.LUT UR21, UR21, 0xffff, URZ, 0xc0, !UPT ;  /* 0x0000ffff15157892 */ /* 0x000fe4000f8ec0ff */
[----:B------:R-:W-:Y:S02]  /*1470*/  UISETP.NE.AND UP3, UPT, UR25, 0x2, UPT ;  /* 0x000000021900788c */ /* 0x000fe4000bf65270 */
[----:B------:R-:W-:Y:S02]  /*1480*/  ULOP3.LUT UR48, UR12, 0x1, URZ, 0xc0, !UPT ;  /* 0x000000010c307892 */ /* 0x000fe4000f8ec0ff */
[----:B------:R-:W-:-:S02]  /*1490*/  ULOP3.LUT UR32, UR11, 0x1, URZ, 0xc0, !UPT ;  /* 0x000000010b207892 */ /* 0x000fc4000f8ec0ff */
[----:B------:R-:W-:Y:S02]  /*14a0*/  ULOP3.LUT UR27, UR27, 0x1000, URZ, 0xc0, !UPT ;  /* 0x000010001b1b7892 */ /* 0x000fe4000f8ec0ff */
[----:B------:R-:W-:Y:S02]  /*14b0*/  ULOP3.LUT UR26, UR26, 0x1000, URZ, 0xc0, !UPT ;  /* 0x000010001a1a7892 */ /* 0x000fe4000f8ec0ff */
[----:B------:R-:W-:Y:S02]  /*14c0*/  USHF.L.U32 UR24, UR13, UR24, URZ ;  /* 0x000000180d187299 */ /* 0x000fe400080006ff */
[----:B------:R-:W-:Y:S01]  /*14d0*/  USHF.L.U32 UR21, UR14, UR21, URZ ;  /* 0x000000150e157299 */ /* 0x000fe200080006ff */
[----:B------:R-:W-:Y:S01]  /*14e0*/  UMOV UR20, UR31 ;  /* 0x0000001f00147c82 */ /* 0x000fe20008000000 */
[----:B------:R-:W-:Y:S10]  /*14f0*/  BRA.U !UP0, `(.L_x_19) ;  /* 0x0000000108d47547 */ /* 0x000ff4000b800000 */
[----:B------:R-:W2:Y:S01]  /*1500*/  LDCU.128 UR12, c[0x0][0xb10] ;  /* 0x00016200ff0c77ac */ /* 0x000ea20008000c00 */
[----:B------:R-:W3:Y:S01]  /*1510*/  LDCU UR6, c[0x0][0x370] ;  /* 0x00006e00ff0677ac */ /* 0x000ee20008000800 */
[----:B------:R-:W4:Y:S01]  /*1520*/  LDCU UR5, c[0x0][0x374] ;  /* 0x00006e80ff0577ac */ /* 0x000f220008000800 */
[----:B------:R-:W1:Y:S01]  /*1530*/  LDCU UR30, c[0x0][0xb0c] ;  /* 0x00016180ff1e77ac */ /* 0x000e620008000800 */
[----:B------:R-:W1:Y:S01]  /*1540*/  LDCU UR4, c[0x0][0xb20] ;  /* 0x00016400ff0477ac */ /* 0x000e620008000800 */
[----:B------:R-:W1:Y:S01]  /*1550*/  LDCU.64 UR8, c[0x0][0xb28] ;  /* 0x00016500ff0877ac */ /* 0x000e620008000a00 */
[----:B--2---:R-:W-:Y:S02]  /*1560*/  UISETP.NE.AND UP0, UPT, UR14, 0x1, UPT ;  /* 0x000000010e00788c */ /* 0x004fe4000bf05270 */
[----:B----4-:R-:W-:Y:S02]  /*1570*/  UIMAD.WIDE.U32 UR10, UR5, UR15, URZ ;  /* 0x0000000f050a72a5 */ /* 0x010fe4000f8e00ff */
[----:B---3--:R-:W-:-:S02]  /*1580*/  UIMAD.WIDE.U32 UR18, UR6, UR12, URZ ;  /* 0x0000000c061272a5 */ /* 0x008fc4000f8e00ff */
[----:B-1----:R-:W-:Y:S02]  /*1590*/  UISETP.NE.AND UP1, UPT, UR30, 0x1, UPT ;  /* 0x000000011e00788c */ /* 0x002fe4000bf25270 */
[----:B------:R-:W-:Y:S01]  /*15a0*/  UISETP.NE.AND UP2, UPT, UR29, 0x1, UPT ;  /* 0x000000011d00788c */ /* 0x000fe2000bf45270 */
[----:B------:R-:W-:Y:S02]  /*15b0*/  UMOV UR10, UR11 ;  /* 0x0000000b000a7c82 */ /* 0x000fe40008000000 */
[----:B------:R-:W-:Y:S01]  /*15c0*/  UMOV UR18, UR19 ;  /* 0x0000001300127c82 */ /* 0x000fe20008000000 */
[----:B------:R-:W-:Y:S02]  /*15d0*/  @UP0 USHF.R.U32.HI UR5, URZ, UR4, UR10 ;  /* 0x00000004ff050299 */ /* 0x000fe4000801160a */
[----:B------:R-:W-:Y:S02]  /*15e0*/  UIMAD.WIDE.U32 UR22, UR28, UR15, URZ ;  /* 0x0000000f1c1672a5 */ /* 0x000fe4000f8e00ff */
[----:B------:R-:W-:-:S02]  /*15f0*/  UIMAD.WIDE.U32 UR10, UR5, UR8, URZ ;  /* 0x00000008050a72a5 */ /* 0x000fc4000f8e00ff */
[----:B------:R-:W-:Y:S02]  /*1600*/  @UP1 USHF.R.U32.HI UR6, URZ, UR13, UR18 ;  /* 0x0000000dff061299 */ /* 0x000fe40008011612 */
[----:B------:R-:W-:Y:S02]  /*1610*/  UIMAD.WIDE.U32 UR16, UR31, UR12, URZ ;  /* 0x0000000c1f1072a5 */ /* 0x000fe4000f8e00ff */
[----:B------:R-:W-:Y:S01]  /*1620*/  UIMAD.WIDE.U32 UR18, UR6, UR8, URZ ;  /* 0x00000008061272a5 */ /* 0x000fe2000f8e00ff */
[----:B------:R-:W-:Y:S01]  /*1630*/  UMOV UR22, UR23 ;  /* 0x0000001700167c82 */ /* 0x000fe20008000000 */
[----:B------:R-:W-:Y:S01]  /*1640*/  UMOV UR10, UR11 ;  /* 0x0000000b000a7c82 */ /* 0x000fe20008000000 */
[----:B------:R-:W-:Y:S02]  /*1650*/  USHF.R.U32.HI UR22, URZ, UR4, UR22 ;  /* 0x00000004ff167299 */ /* 0x000fe40008011616 */
[----:B------:R-:W-:Y:S02]  /*1660*/  @UP2 USHF.R.U32.HI UR5, URZ, UR9, UR10 ;  /* 0x00000009ff052299 */ /* 0x000fe4000801160a */
[----:B------:R-:W-:Y:S01]  /*1670*/  UMOV UR7, UR19 ;  /* 0x0000001300077c82 */ /* 0x000fe20008000000 */
[----:B------:R-:W-:Y:S01]  /*1680*/  UMOV UR16, UR17 ;  /* 0x0000001100107c82 */ /* 0x000fe20008000000 */
[----:B------:R-:W-:-:S02]  /*1690*/  @UP2 USHF.R.U32.HI UR6, URZ, UR9, UR7 ;  /* 0x00000009ff062299 */ /* 0x000fc40008011607 */
[----:B------:R-:W-:Y:S02]  /*16a0*/  USHF.R.U32.HI UR16, URZ, UR13, UR16 ;  /* 0x0000000dff107299 */ /* 0x000fe40008011610 */
[----:B------:R-:W-:Y:S02]  /*16b0*/  USEL UR4, UR28, UR22, !UP0 ;  /* 0x000000161c047287 */ /* 0x000fe4000c000000 */
[----:B------:R-:W-:Y:S02]  /*16c0*/  UIMAD UR7, UR5, UR29, URZ ;  /* 0x0000001d050772a4 */ /* 0x000fe4000f8e02ff */
[----:B------:R-:W-:Y:S02]  /*16d0*/  USEL UR5, UR31, UR16, !UP1 ;  /* 0x000000101f057287 */ /* 0x000fe4000c800000 */
[----:B------:R-:W-:Y:S02]  /*16e0*/  UIMAD UR12, UR6, UR29, URZ ;  /* 0x0000001d060c72a4 */ /* 0x000fe4000f8e02ff */
[----:B------:R-:W-:-:S02]  /*16f0*/  UISETP.GE.AND UP0, UPT, UR4, UR7, UPT ;  /* 0x000000070400728c */ /* 0x000fc4000bf06270 */
[----:B------:R-:W-:Y:S02]  /*1700*/  UIMAD.WIDE.U32 UR10, UR4, UR8, URZ ;  /* 0x00000008040a72a5 */ /* 0x000fe4000f8e00ff */
[----:B------:R-:W-:Y:S02]  /*1710*/  UISETP.GE.OR UP0, UPT, UR5, UR12, UP0 ;  /* 0x0000000c0500728c */ /* 0x000fe40008706670 */
[----:B------:R-:W-:Y:S02]  /*1720*/  UIMAD.WIDE.U32 UR12, UR5, UR8, URZ ;  /* 0x00000008050c72a5 */ /* 0x000fe4000f8e00ff */
[----:B------:R-:W-:Y:S01]  /*1730*/  UIADD3 UR10, UPT, UPT, -UR4, URZ, URZ ;  /* 0x000000ff040a7290 */ /* 0x000fe2000fffe1ff */
[----:B------:R-:W-:Y:S01]  /*1740*/  UMOV UR8, UR11 ;  /* 0x0000000b00087c82 */ /* 0x000fe20008000000 */
[----:B------:R-:W-:Y:S02]  /*1750*/  UIADD3 UR20, UPT, UPT, -UR5, URZ, URZ ;  /* 0x000000ff05147290 */ /* 0x000fe4000fffe1ff */
[----:B------:R-:W-:-:S03]  /*1760*/  USHF.R.U32.HI UR8, URZ, UR9, UR8 ;  /* 0x00000009ff087299 */ /* 0x000fc60008011608 */
[----:B------:R-:W-:Y:S01]  /*1770*/  @!UP0 UMOV UR7, UR13 ;  /* 0x0000000d00078c82 */ /* 0x000fe20008000000 */
[----:B------:R-:W-:Y:S02]  /*1780*/  UIMAD UR28, UR14, UR10, UR28 ;  /* 0x0000000a0e1c72a4 */ /* 0x000fe4000f8e021c */
[----:B------:R-:W-:Y:S02]  /*1790*/  USEL UR8, UR4, UR8, !UP2 ;  /* 0x0000000804087287 */ /* 0x000fe4000d000000 */
[----:B------:R-:W-:Y:S02]  /*17a0*/  @!UP0 USHF.R.U32.HI UR7, URZ, UR9, UR7 ;  /* 0x00000009ff078299 */ /* 0x000fe40008011607 */
[----:B------:R-:W-:Y:S02]  /*17b0*/  UIADD3 UR9, UPT, UPT, -UR8, URZ, URZ ;  /* 0x000000ff08097290 */ /* 0x000fe4000fffe1ff */
[----:B------:R-:W-:Y:S02]  /*17c0*/  @!UP0 USEL UR7, UR5, UR7, !UP2 ;  /* 0x0000000705078287 */ /* 0x000fe4000d000000 */
[----:B------:R-:W-:-:S02]  /*17d0*/  UIMAD UR9, UR29, UR9, UR4 ;  /* 0x000000091d0972a4 */ /* 0x000fc4000f8e0204 */
[----:B------:R-:W-:Y:S02]  /*17e0*/  @!UP0 UIADD3 UR8, UPT, UPT, UR8, -UR7, URZ ;  /* 0x8000000708088290 */ /* 0x000fe4000fffe0ff */
[----:B------:R-:W-:Y:S02]  /*17f0*/  @!UP0 UIMAD UR6, UR9, UR6, UR7 ;  /* 0x00000006090682a4 */ /* 0x000fe4000f8e0207 */
[----:B------:R-:W-:Y:S02]  /*1800*/  @!UP0 UIMAD UR4, UR8, UR29, UR5 ;  /* 0x0000001d080482a4 */ /* 0x000fe4000f8e0205 */
[----:B------:R-:W-:Y:S02]  /*1810*/  UIMAD UR20, UR30, UR20, UR31 ;  /* 0x000000141e1472a4 */ /* 0x000fe4000f8e021f */
[----:B------:R-:W-:Y:S01]  /*1820*/  UIMAD UR28, UR4, UR14, UR28 ;  /* 0x0000000e041c72a4 */ /* 0x000fe2000f8e021c */
[----:B------:R-:W-:Y:S02]  /*1830*/  @!UP0 UMOV UR5, UR6 ;  /* 0x0000000600058c82 */ /* 0x000fe40008000000 */
[----:B------:R-:W-:-:S12]  /*1840*/  UIMAD UR20, UR5, UR30, UR20 ;  /* 0x0000001e051472a4 */ /* 0x000fd8000f8e0214 */
.L_x_19:
[----:B------:R-:W-:-:S09]  /*1850*/  UISETP.NE.AND UP0, UPT, UR33, 0x1, UPT ;  /* 0x000000012100788c */ /* 0x000fd2000bf05270 */
[----:B------:R-:W-:Y:S05]  /*1860*/  BRA.U UP0, `(.L_x_20) ;  /* 0x0000000100447547 */ /* 0x000fea000b800000 */
[----:B------:R-:W2:Y:S01]  /*1870*/  LDCU.128 UR8, c[0x0][0xb10] ;  /* 0x00016200ff0877ac */ /* 0x000ea20008000c00 */
[----:B------:R-:W3:Y:S01]  /*1880*/  LDCU UR12, c[0x0][0xb0c] ;  /* 0x00016180ff0c77ac */ /* 0x000ee20008000800 */
[----:B------:R-:W4:Y:S01]  /*1890*/  LDCU UR13, c[0x0][0xb20] ;  /* 0x00016400ff0d77ac */ /* 0x000f220008000800 */
[----:B--2---:R-:W-:Y:S02]  /*18a0*/  UIMAD.WIDE.U32 UR6, UR20, UR8, URZ ;  /* 0x00000008140672a5 */ /* 0x004fe4000f8e00ff */
[----:B------:R-:W-:Y:S02]  /*18b0*/  UIMAD.WIDE.U32 UR4, UR28, UR11, URZ ;  /* 0x0000000b1c0472a5 */ /* 0x000fe4000f8e00ff */
[----:B---3--:R-:W-:Y:S02]  /*18c0*/  UISETP.NE.AND UP1, UPT, UR12, 0x1, UPT ;  /* 0x000000010c00788c */ /* 0x008fe4000bf25270 */
[----:B------:R-:W-:Y:S01]  /*18d0*/  UISETP.NE.AND UP0, UPT, UR10, 0x1, UPT ;  /* 0x000000010a00788c */ /* 0x000fe2000bf05270 */
[----:B------:R-:W-:-:S02]  /*18e0*/  UMOV UR6, UR7 ;  /* 0x0000000700067c82 */ /* 0x000fc40008000000 */
[----:B------:R-:W-:Y:S01]  /*18f0*/  UMOV UR4, UR5 ;  /* 0x0000000500047c82 */ /* 0x000fe20008000000 */
[----:B------:R-:W-:Y:S02]  /*1900*/  USHF.R.U32.HI UR9, URZ, UR9, UR6 ;  /* 0x00000009ff097299 */ /* 0x000fe40008011606 */
[----:B----4-:R-:W-:Y:S02]  /*1910*/  USHF.R.U32.HI UR4, URZ, UR13, UR4 ;  /* 0x0000000dff047299 */ /* 0x010fe40008011604 */
[----:B------:R-:W-:Y:S02]  /*1920*/  USEL UR5, UR20, UR9, !UP1 ;  /* 0x0000000914057287 */ /* 0x000fe4000c800000 */
[----:B------:R-:W-:-:S04]  /*1930*/  USEL UR4, UR28, UR4, !UP0 ;  /* 0x000000041c047287 */ /* 0x000fc8000c000000 */
[----:B------:R-:W-:Y:S02]  /*1940*/  UIADD3 UR6, UPT, UPT, -UR4, UR5, URZ ;  /* 0x0000000504067290 */ /* 0x000fe4000fffe1ff */
[----:B------:R-:W-:Y:S02]  /*1950*/  UIADD3 UR4, UPT, UPT, UR4, -UR5, URZ ;  /* 0x8000000504047290 */ /* 0x000fe4000fffe0ff */
[----:B------:R-:W-:Y:S02]  /*1960*/  UIMAD UR28, UR6, UR10, UR28 ;  /* 0x0000000a061c72a4 */ /* 0x000fe4000f8e021c */
[----:B------:R-:W-:-:S12]  /*1970*/  UIMAD UR20, UR4, UR12, UR20 ;  /* 0x0000000c041472a4 */ /* 0x000fd8000f8e0214 */
.L_x_20:
[----:B------:R-:W-:-:S09]  /*1980*/  UISETP.EQ.U32.AND UP0, UPT, UR34, 0x1, UPT ;  /* 0x000000012200788c */ /* 0x000fd2000bf02070 */
[----:B------:R-:W-:Y:S05]  /*1990*/  BRA.U !UP0, `(.L_x_21) ;  /* 0x00000001080c7547 */ /* 0x000fea000b800000 */
[----:B------:R-:W-:Y:S01]  /*19a0*/  UCGABAR_WAIT ;  /* 0x0000000000007dc7 */ /* 0x000fe20008000000 */
[----:B------:R-:W-:Y:S01]  /*19b0*/  CCTL.IVALL ;  /* 0x00000000ff00798f */ /* 0x000fe20002000000 */
[----:B------:R-:W-:Y:S05]  /*19c0*/  BRA `(.L_x_22) ;  /* 0x0000000000047947 */ /* 0x000fea0003800000 */
.L_x_21:
[----:B------:R-:W-:Y:S06]  /*19d0*/  BAR.SYNC.DEFER_BLOCKING 0x0 ;  /* 0x0000000000007b1d */ /* 0x000fec0000010000 */
.L_x_22:
[----:B------:R-:W-:Y:S05]  /*19e0*/  BRA.U UP3, `(.L_x_23) ;  /* 0x0000001903387547 */ /* 0x000fea000b800000 */
[----:B------:R-:W2:Y:S01]  /*19f0*/  LDCU UR6, c[0x0][0x38c] ;  /* 0x00007180ff0677ac */ /* 0x000ea20008000800 */
[----:B------:R-:W-:Y:S01]  /*1a00*/  PLOP3.LUT P1, PT, PT, PT, UP5, 0x80, 0x8 ;  /* 0x000000000008781c */ /* 0x000fe20003f2f058 */
[----:B------:R-:W-:Y:S01]  /*1a10*/  IMAD.MOV.U32 R12, RZ, RZ, 0x1 ;  /* 0x00000001ff0c7424 */ /* 0x000fe200078e00ff */
[----:B------:R-:W-:Y:S01]  /*1a20*/  ISETP.NE.AND P2, PT, R0, RZ, P3 ;  /* 0x000000ff0000720c */ /* 0x000fe20001f45270 */
[----:B------:R-:W-:Y:S01]  /*1a30*/  USHF.L.U32 UR7, UR31, 0x6, URZ ;  /* 0x000000061f077899 */ /* 0x000fe200080006ff */
[----:B------:R-:W-:Y:S01]  /*1a40*/  PLOP3.LUT P1, PT, P1, PT, PT, 0x8, 0x80 ;  /* 0x000000000080781c */ /* 0x000fe20000f2e170 */
[----:B------:R-:W-:Y:S01]  /*1a50*/  UISETP.NE.AND UP1, UPT, UR25, URZ, UPT ;  /* 0x000000ff1900728c */ /* 0x000fe2000bf25270 */
[----:B------:R-:W-:Y:S01]  /*1a60*/  CS2R R10, SRZ ;  /* 0x00000000000a7805 */ /* 0x000fe2000001ff00 */
[----:B------:R-:W-:Y:S01]  /*1a70*/  IMAD.MOV.U32 R9, RZ, RZ, RZ ;  /* 0x000000ffff097224 */ /* 0x000fe200078e00ff */
[----:B------:R-:W3:Y:S01]  /*1a80*/  LDCU UR40, c[0x0][0x370] ;  /* 0x00006e00ff2877ac */ /* 0x000ee20008000800 */
[----:B------:R-:W-:Y:S01]  /*1a90*/  IMAD.MOV.U32 R8, RZ, RZ, 0x1 ;  /* 0x00000001ff087424 */ /* 0x000fe200078e00ff */
[----:B------:R-:W-:Y:S01]  /*1aa0*/  USEL UR25, UR44, 0x2, UP1 ;  /* 0x000000022c197887 */ /* 0x000fe20008800000 */
[----:B------:R-:W4:Y:S01]  /*1ab0*/  LDCU.64 UR30, c[0x0][0x348] ;  /* 0x00006900ff1e77ac */ /* 0x000f220008000a00 */
[----:B--2---:R-:W-:-:S02]  /*1ac0*/  UIADD3 UR5, UPT, UPT, UR6, 0x7f, URZ ;  /* 0x0000007f06057890 */ /* 0x004fc4000fffe0ff */
[----:B------:R-:W-:Y:S02]  /*1ad0*/  UIADD3 UR49, UPT, UPT, UR6, 0xfe, URZ ;  /* 0x000000fe06317890 */ /* 0x000fe4000fffe0ff */
[----:B------:R-:W-:Y:S01]  /*1ae0*/  USHF.R.S32.HI UR4, URZ, 0x1f, UR5 ;  /* 0x0000001fff047899 */ /* 0x000fe20008011405 */
[----:B------:R-:W2:Y:S03]  /*1af0*/  LDCU UR39, c[0x0][0x374] ;  /* 0x00006e80ff2777ac */ /* 0x000ea60008000800 */
[----:B------:R-:W-:Y:S02]  /*1b00*/  ULEA.HI UR4, UR4, UR5, URZ, 0x7 ;  /* 0x0000000504047291 */ /* 0x000fe4000f8f38ff */
[----:B------:R-:W-:Y:S02]  /*1b10*/  ULOP3.LUT UR5, UR7, 0x40, URZ, 0xc0, !UPT ;  /* 0x0000004007057892 */ /* 0x000fe4000f8ec0ff */
[----:B------:R-:W-:-:S02]  /*1b20*/  USHF.R.S32.HI UR43, URZ, 0x7, UR4 ;  /* 0x00000007ff2b7899 */ /* 0x000fc40008011404 */
[----:B------:R-:W-:Y:S02]  /*1b30*/  UIADD3 UR4, UPT, UPT, UR6, -0x1, URZ ;  /* 0xffffffff06047890 */ /* 0x000fe4000fffe0ff */
[----:B------:R-:W-:Y:S02]  /*1b40*/  UISETP.LT.U32.AND UP0, UPT, UR43, 0xd, UPT ;  /* 0x0000000d2b00788c */ /* 0x000fe4000bf01070 */
[----:B------:R-:W-:Y:S02]  /*1b50*/  UISETP.GE.U32.AND UP2, UPT, UR4, -0xff, UPT ;  /* 0xffffff010400788c */ /* 0x000fe4000bf46070 */
[----:B------:R-:W-:Y:S02]  /*1b60*/  USEL UR41, UR43, 0xd, UP0 ;  /* 0x0000000d2b297887 */ /* 0x000fe40008000000 */
[----:B------:R-:W-:Y:S02]  /*1b70*/  ULEA UR48, UR48, UR5, 0x5 ;  /* 0x0000000530307291 */ /* 0x000fe4000f8e28ff */
[----:B------:R-:W-:-:S02]  /*1b80*/  UIADD3 UR4, UPT, UPT, UR41, -0x1, URZ ;  /* 0xffffffff29047890 */ /* 0x000fc4000fffe0ff */
[----:B------:R-:W-:Y:S02]  /*1b90*/  ULEA UR46, UR32, UR5, 0x5 ;  /* 0x00000005202e7291 */ /* 0x000fe4000f8e28ff */
[----:B------:R-:W-:Y:S02]  /*1ba0*/  UIADD3 UR47, UPT, UPT, UR43, -UR41, URZ ;  /* 0x800000292b2f7290 */ /* 0x000fe4000fffe0ff */
[----:B------:R-:W-:Y:S01]  /*1bb0*/  @UP2 UIADD3 UR4, UPT, UPT, UR41, URZ, URZ ;  /* 0x000000ff29042290 */ /* 0x000fe2000fffe0ff */
[----:B------:R-:W-:-:S03]  /*1bc0*/  UMOV UR7, URZ ;  /* 0x000000ff00077c82 */ /* 0x000fc60008000000 */
[----:B------:R-:W-:Y:S02]  /*1bd0*/  UIADD3 UR29, UPT, UPT, UR4, 0x1, URZ ;  /* 0x00000001041d7890 */ /* 0x000fe4000fffe0ff */
[----:B--234-:R-:W-:-:S12]  /*1be0*/  UIADD3 UR44, UPT, UPT, -UR4, URZ, URZ ;  /* 0x000000ff042c7290 */ /* 0x01cfd8000fffe1ff */
.L_x_43:
[----:B------:R-:W-:Y:S01]  /*1bf0*/  UISETP.NE.AND UP0, UPT, UR45, URZ, UPT ;  /* 0x000000ff2d00728c */ /* 0x000fe2000bf05270 */
[----:B------:R-:W2:Y:S08]  /*1c00*/  S2UR UR45, SR_CgaCtaId ;  /* 0x00000000002d79c3 */ /* 0x000eb00000008800 */
[----:B-1----:R-:W-:Y:S05]  /*1c10*/  BRA.U UP0, `(.L_x_24) ;  /* 0x0000000100347547 */ /* 0x002fea000b800000 */
[----:B------:R-:W3:Y:S01]  /*1c20*/  S2R R0, SR_CgaCtaId ;  /* 0x0000000000007919 */ /* 0x000ee20000008800 */
[----:B------:R-:W-:Y:S02]  /*1c30*/  MOV R3, 0x400 ;  /* 0x0000040000037802 */ /* 0x000fe40000000f00 */
[----:B------:R-:W-:Y:S02]  /*1c40*/  SHF.L.U32 R2, R8, 0x1f, RZ ;  /* 0x0000001f08027819 */ /* 0x000fe400000006ff */
[----:B---3--:R-:W-:-:S05]  /*1c50*/  LEA R0, R0, R3, 0x18 ;  /* 0x0000000300007211 */ /* 0x008fca00078ec0ff */
[----:B------:R-:W-:-:S04]  /*1c60*/  IMAD R3, R9, 0x8, R0 ;  /* 0x0000000809037824 */ /* 0x000fc800078e0200 */
[----:B------:R-:W3:Y:S02]  /*1c70*/  SYNCS.PHASECHK.TRANS64.TRYWAIT P0, [R3+URZ+0x170], R2 ;  /* 0x00017002030075a7 */ /* 0x000ee400080011ff */
[----:B---3--:R-:W-:Y:S05]  /*1c80*/  @!P0 BRA `(.L_x_25) ;  /* 0x0000006800988947 */ /* 0x008fea0003800000 */
.L_x_133:
[----:B------:R-:W-:Y:S01]  /*1c90*/  VIADD R9, R9, 0x1 ;  /* 0x0000000109097836 */ /* 0x000fe20000000000 */
[----:B------:R3:W-:Y:S04]  /*1ca0*/  SYNCS.ARRIVE.TRANS64.A1T0 RZ, [R3+URZ+0x160], RZ ;  /* 0x000160ff03ff79a7 */ /* 0x0007e800081000ff */
[----:B------:R-:W-:-:S04]  /*1cb0*/  ISETP.NE.AND P0, PT, R9, 0x2, PT ;  /* 0x000000020900780c */ /* 0x000fc80003f05270 */
[----:B------:R-:W-:Y:S02]  /*1cc0*/  SEL R9, R9, RZ, P0 ;  /* 0x000000ff09097207 */ /* 0x000fe40000000000 */
[----:B---3--:R-:W-:-:S04]  /*1cd0*/  SEL R3, RZ, 0x1, P0 ;  /* 0x00000001ff037807 */ /* 0x008fc80000000000 */
[----:B------:R-:W-:-:S07]  /*1ce0*/  LOP3.LUT R8, R8, R3, RZ, 0x3c, !PT ;  /* 0x0000000308087212 */ /* 0x000fce00078e3cff */
.L_x_24:
[----:B------:R-:W-:Y:S01]  /*1cf0*/  UMOV UR6, 0x400 ;  /* 0x0000040000067882 */ /* 0x000fe20000000000 */
[----:B------:R-:W-:Y:S01]  /*1d00*/  SHF.L.U32 R0, R12, 0x1f, RZ ;  /* 0x0000001f0c007819 */ /* 0x000fe200000006ff */
[----:B--2---:R-:W-:Y:S02]  /*1d10*/  ULEA UR6, UR45, UR6, 0x18 ;  /* 0x000000062d067291 */ /* 0x004fe4000f8ec0ff */
[----:B------:R-:W-:Y:S02]  /*1d20*/  UISETP.GE.U32.AND UP0, UPT, UR49, 0xff, UPT ;  /* 0x000000ff3100788c */ /* 0x000fe4000bf06070 */
[----:B------:R-:W-:Y:S02]  /*1d30*/  ULEA UR4, UR7, UR6, 0x3 ;  /* 0x0000000607047291 */ /* 0x000fe4000f8e18ff */
[----:B------:R-:W-:Y:S01]  /*1d40*/  ULEA UR11, UR28, UR48, 0x7 ;  /* 0x000000301c0b7291 */ /* 0x000fe2000f8e38ff */
[----:B------:R-:W-:-:S06]  /*1d50*/  UMOV UR13, URZ ;  /* 0x000000ff000d7c82 */ /* 0x000fcc0008000000 */
[----:B------:R2:W3:Y:S01]  /*1d60*/  SYNCS.PHASECHK.TRANS64.TRYWAIT P0, [UR4+0x68], R0 ;  /* 0x00006800ff0075a7 */ /* 0x0004e20008001104 */
[----:B------:R-:W-:-:S04]  /*1d70*/  ULEA.HI UR4, UR20, UR20, URZ, 0x1 ;  /* 0x0000001414047291 */ /* 0x000fc8000f8f08ff */
[----:B------:R-:W-:-:S04]  /*1d80*/  USHF.L.U32 UR4, UR4, 0x6, URZ ;  /* 0x0000000604047899 */ /* 0x000fc800080006ff */
[----:B------:R-:W-:-:S04]  /*1d90*/  ULOP3.LUT UR35, UR4, 0xffffff80, URZ, 0xc0, !UPT ;  /* 0xffffff8004237892 */ /* 0x000fc8000f8ec0ff */
[----:B------:R-:W-:Y:S01]  /*1da0*/  UIADD3 UR35, UPT, UPT, UR46, UR35, URZ ;  /* 0x000000232e237290 */ /* 0x000fe2000fffe0ff */
[----:B------:R-:W-:Y:S11]  /*1db0*/  BRA.U !UP0, `(.L_x_26) ;  /* 0x0000000108cc7547 */ /* 0x000ff6000b800000 */
[----:B------:R-:W-:Y:S01]  /*1dc0*/  UMOV UR18, UR44 ;  /* 0x0000002c00127c82 */ /* 0x000fe20008000000 */
[----:B------:R-:W-:Y:S01]  /*1dd0*/  UMOV UR4, UR7 ;  /* 0x0000000700047c82 */ /* 0x000fe20008000000 */
[----:B------:R-:W-:-:S05]  /*1de0*/  UMOV UR34, URZ ;  /* 0x000000ff00227c82 */ /* 0x000fca0008000000 */
.L_x_32:
[----:B------:R-:W-:Y:S01]  /*1df0*/  ULEA UR33, UR4, UR6, 0x3 ;  /* 0x0000000604217291 */ /* 0x000fe2000f8e18ff */
[----:B------:R-:W-:Y:S01]  /*1e00*/  @P3 MOV R2, 0x8000 ;  /* 0x0000800000023802 */ /* 0x000fe20000000f00 */
[----:B-1-34-:R-:W-:Y:S10]  /*1e10*/  @P0 BRA `(.L_x_27) ;  /* 0x00000000000c0947 */ /* 0x01aff40003800000 */
[----:B------:R-:W-:-:S04]  /*1e20*/  SHF.L.U32 R3, R12, 0x1f, RZ ;  /* 0x0000001f0c037819 */ /* 0x000fc800000006ff */
[----:B------:R-:W3:Y:S02]  /*1e30*/  SYNCS.PHASECHK.TRANS64.TRYWAIT P0, [UR33+0x68], R3 ;  /* 0x00006803ff0075a7 */ /* 0x000ee40008001121 */
[----:B---3--:R-:W-:Y:S05]  /*1e40*/  @!P0 BRA `(.L_x_28) ;  /* 0x00000068003c8947 */ /* 0x008fea0003800000 */
.L_x_27:
[----:B------:R3:W-:Y:S01]  /*1e50*/  @P3 SYNCS.ARRIVE.TRANS64 RZ, [UR33], R2 ;  /* 0x00000002ffff39a7 */ /* 0x0007e20008000021 */
[----:B------:R-:W-:Y:S02]  /*1e60*/  ULOP3.LUT UR5, UR25, 0x2, URZ, 0xfc, !UPT ;  /* 0x0000000219057892 */ /* 0x000fe4000f8efcff */
[----:B------:R-:W-:Y:S02]  /*1e70*/  UIADD3 UR18, UPT, UPT, UR18, 0x1, URZ ;  /* 0x0000000112127890 */ /* 0x000fe4000fffe0ff */
[----:B------:R-:W-:Y:S02]  /*1e80*/  UISETP.NE.AND UP0, UPT, UR5, 0x2, UPT ;  /* 0x000000020500788c */ /* 0x000fe4000bf05270 */
[----:B------:R-:W-:-:S07]  /*1e90*/  UISETP.NE.AND UP2, UPT, UR18, 0x1, UPT ;  /* 0x000000011200788c */ /* 0x000fce000bf45270 */
[----:B------:R-:W-:Y:S05]  /*1ea0*/  BRA.U UP0, `(.L_x_29) ;  /* 0x0000000100047547 */ /* 0x000fea000b800000 */
[----:B-1----:R-:W-:Y:S05]  /*1eb0*/  BPT.TRAP 0x1 ;  /* 0x000000040000795c */ /* 0x002fea0000300000 */
.L_x_29:
[----:B------:R-:W-:Y:S04]  /*1ec0*/  BSSY.RECONVERGENT B0, `(.L_x_30) ;  /* 0x0000003000007945 */ /* 0x000fe80003800200 */
[----:B------:R-:W-:Y:S05]  /*1ed0*/  @!P2 BRA `(.L_x_31) ;  /* 0x000000000004a947 */ /* 0x000fea0003800000 */
[----:B-1----:R-:W-:Y:S05]  /*1ee0*/  BPT.TRAP 0x1 ;  /* 0x000000040000795c */ /* 0x002fea0000300000 */
.L_x_31:
[----:B-1----:R-:W-:Y:S05]  /*1ef0*/  BSYNC.RECONVERGENT B0 ;  /* 0x0000000000007941 */ /* 0x002fea0003800200 */
.L_x_30:
[----:B------:R-:W-:Y:S02]  /*1f00*/  UIADD3 UR5, UPT, UPT, UR4, 0x1, URZ ;  /* 0x0000000104057890 */ /* 0x000fe4000fffe0ff */
[----:B------:R-:W-:Y:S02]  /*1f10*/  USHF.L.U32 UR4, UR4, 0xd, URZ ;  /* 0x0000000d04047899 */ /* 0x000fe400080006ff */
[----:B------:R-:W-:Y:S02]  /*1f20*/  UISETP.NE.AND UP0, UPT, UR5, 0xd, UPT ;  /* 0x0000000d0500788c */ /* 0x000fe4000bf05270 */
[----:B------:R-:W-:Y:S02]  /*1f30*/  UIADD3 UR16, UP1, UPT, UR30, 0x80, URZ ;  /* 0x000000801e107890 */ /* 0x000fe4000ff3e0ff */
[----:B------:R-:W-:Y:S02]  /*1f40*/  USEL UR8, URZ, 0x1, UP0 ;  /* 0x00000001ff087887 */ /* 0x000fe40008000000 */
[----:B------:R-:W-:-:S02]  /*1f50*/  USEL UR7, UR5, URZ, UP0 ;  /* 0x000000ff05077287 */ /* 0x000fc40008000000 */
[----:B------:R-:W-:Y:S02]  /*1f60*/  ULOP3.LUT UR32, UR27, UR4, URZ, 0xfc, !UPT ;  /* 0x000000041b207292 */ /* 0x000fe4000f8efcff */
[----:B------:R-:W-:Y:S01]  /*1f70*/  ULEA UR5, UR7, UR6, 0x3 ;  /* 0x0000000607057291 */ /* 0x000fe2000f8e18ff */
[----:B------:R-:W-:Y:S01]  /*1f80*/  LOP3.LUT R12, R12, UR8, RZ, 0x3c, !PT ;  /* 0x000000080c0c7c12 */ /* 0x000fe2000f8e3cff */
[----:B------:R-:W-:Y:S02]  /*1f90*/  UIADD3 UR14, UP0, UPT, UR30, 0x180, URZ ;  /* 0x000001801e0e7890 */ /* 0x000fe4000ff1e0ff */
[----:B------:R-:W-:Y:S01]  /*1fa0*/  ULOP3.LUT UR8, UR26, UR4, URZ, 0xfc, !UPT ;  /* 0x000000041a087292 */ /* 0x000fe2000f8efcff */
[----:B--2---:R-:W-:Y:S01]  /*1fb0*/  SHF.L.U32 R0, R12, 0x1f, RZ ;  /* 0x0000001f0c007819 */ /* 0x004fe200000006ff */
[----:B------:R-:W-:Y:S02]  /*1fc0*/  ULOP3.LUT UR33, UR33, 0xfefffff8, URZ, 0xc0, !UPT ;  /* 0xfefffff821217892 */ /* 0x000fe4000f8ec0ff */
[----:B------:R-:W-:Y:S01]  /*1fd0*/  UIADD3.X UR17, UPT, UPT, URZ, UR31, URZ, UP1, !UPT ;  /* 0x0000001fff117290 */ /* 0x000fe20008ffe4ff */
[----:B------:R4:W1:Y:S01]  /*1fe0*/  SYNCS.PHASECHK.TRANS64.TRYWAIT P0, [UR5+0x68], R0 ;  /* 0x00006800ff0075a7 */ /* 0x0008620008001105 */
[----:B------:R-:W-:-:S02]  /*1ff0*/  UIADD3 UR32, UPT, UPT, UR6, 0x4300, UR32 ;  /* 0x0000430006207890 */ /* 0x000fc4000fffe020 */
[----:B------:R-:W-:Y:S02]  /*2000*/  UPRMT UR5, URZ, 0x5410, UR24 ;  /* 0x00005410ff057896 */ /* 0x000fe40008000018 */
[----:B------:R-:W-:Y:S02]  /*2010*/  UIADD3 UR8, UPT, UPT, UR6, 0x1e300, UR8 ;  /* 0x0001e30006087890 */ /* 0x000fe4000fffe008 */
[----:B------:R-:W-:Y:S02]  /*2020*/  UIADD3.X UR15, UPT, UPT, URZ, UR31, URZ, UP0, !UPT ;  /* 0x0000001fff0f7290 */ /* 0x000fe400087fe4ff */
[----:B------:R-:W-:Y:S01]  /*2030*/  UPRMT UR4, URZ, 0x5410, UR21 ;  /* 0x00005410ff047896 */ /* 0x000fe20008000015 */
[----:B------:R-:W-:Y:S01]  /*2040*/  UMOV UR22, 0x0 ;  /* 0x0000000000167882 */ /* 0x000fe20000000000 */
[----:B------:R-:W-:Y:S01]  /*2050*/  UMOV UR23, 0x10000000 ;  /* 0x1000000000177882 */ /* 0x000fe20000000000 */
[----:B------:R-:W-:Y:S01]  /*2060*/  UMOV UR10, UR34 ;  /* 0x00000022000a7c82 */ /* 0x000fe20008000000 */
[----:B------:R-:W-:Y:S01]  /*2070*/  UMOV UR12, UR36 ;  /* 0x00000024000c7c82 */ /* 0x000fe20008000000 */
[----:B------:R-:W-:Y:S01]  /*2080*/  UMOV UR9, UR33 ;  /* 0x0000002100097c82 */ /* 0x000fe20008000000 */
[----:B------:R2:W-:Y:S01]  /*2090*/  UTMALDG.3D.MULTICAST.2CTA [UR32], [UR16], UR5, desc[UR22] ;  /* 0x00001620100073b4 */ /* 0x0005e20008211805 */
[----:B------:R-:W-:-:S02]  /*20a0*/  UMOV UR13, UR29 ;  /* 0x0000001d000d7c82 */ /* 0x000fc40008000000 */
[----:B------:R3:W-:Y:S01]  /*20b0*/  UTMALDG.3D.MULTICAST.2CTA [UR8], [UR14], UR4, desc[UR22] ;  /* 0x000016080e0073b4 */ /* 0x0007e20008211804 */
[----:B--2---:R-:W-:Y:S01]  /*20c0*/  UIADD3 UR34, UPT, UPT, UR34, 0x80, URZ ;  /* 0x0000008022227890 */ /* 0x004fe2000fffe0ff */
[----:B---3--:R-:W-:Y:S01]  /*20d0*/  UMOV UR4, UR7 ;  /* 0x0000000700047c82 */ /* 0x008fe20008000000 */
[----:B------:R-:W-:Y:S10]  /*20e0*/  BRA.U UP2, `(.L_x_32) ;  /* 0xfffffffd02407547 */ /* 0x000ff4000b83ffff */
.L_x_26:
[----:B------:R-:W-:Y:S01]  /*20f0*/  ULEA UR4, UR7, UR6, 0x3 ;  /* 0x0000000607047291 */ /* 0x000fe2000f8e18ff */
[----:B--2-4-:R-:W-:Y:S01]  /*2100*/  SHF.L.U32 R0, R12, 0x1f, RZ ;  /* 0x0000001f0c007819 */ /* 0x014fe200000006ff */
[----:B------:R-:W-:Y:S01]  /*2110*/  @!P1 SYNCS.ARRIVE.TRANS64.A1T0 RZ, [UR6+0xf8], RZ ;  /* 0x0000f8ffffff99a7 */ /* 0x000fe20008100006 */
[----:B------:R-:W-:-:S06]  /*2120*/  UISETP.GT.AND UP0, UPT, UR43, UR41, UPT ;  /* 0x000000292b00728c */ /* 0x000fcc000bf04270 */
[----:B-1-3--:R1:W2:Y:S03]  /*2130*/  SYNCS.PHASECHK.TRANS64.TRYWAIT P0, [UR4+0x68], R0 ;  /* 0x00006800ff0075a7 */ /* 0x00a2a60008001104 */
[----:B------:R-:W-:Y:S05]  /*2140*/  BRA.U !UP0, `(.L_x_33) ;  /* 0x0000000108cc7547 */ /* 0x000fea000b800000 */
[----:B------:R-:W-:Y:S01]  /*2150*/  UIADD3 UR28, UPT, UPT, UR47, UR13, URZ ;  /* 0x0000000d2f1c7290 */ /* 0x000fe2000fffe0ff */
[----:B------:R-:W-:-:S11]  /*2160*/  UMOV UR4, UR7 ;  /* 0x0000000700047c82 */ /* 0x000fd60008000000 */
.L_x_39:
[----:B------:R-:W-:Y:S01]  /*2170*/  ULEA UR17, UR4, UR6, 0x3 ;  /* 0x0000000604117291 */ /* 0x000fe2000f8e18ff */
[----:B--2---:R-:W-:Y:S01]  /*2180*/  @P3 MOV R2, 0x8000 ;  /* 0x0000800000023802 */ /* 0x004fe20000000f00 */
[----:B--2-4-:R-:W-:Y:S10]  /*2190*/  @P0 BRA `(.L_x_34) ;  /* 0x00000000000c0947 */ /* 0x014ff40003800000 */
[----:B------:R-:W-:-:S04]  /*21a0*/  SHF.L.U32 R3, R12, 0x1f, RZ ;  /* 0x0000001f0c037819 */ /* 0x000fc800000006ff */
[----:B------:R-:W2:Y:S02]  /*21b0*/  SYNCS.PHASECHK.TRANS64.TRYWAIT P0, [UR17+0x68], R3 ;  /* 0x00006803ff0075a7 */ /* 0x000ea40008001111 */
[----:B--2---:R-:W-:Y:S05]  /*21c0*/  @!P0 BRA `(.L_x_35) ;  /* 0x0000006400748947 */ /* 0x004fea0003800000 */
.L_x_34:
[----:B------:R2:W-:Y:S01]  /*21d0*/  @P3 SYNCS.ARRIVE.TRANS64 RZ, [UR17], R2 ;  /* 0x00000002ffff39a7 */ /* 0x0005e20008000011 */
[----:B------:R-:W-:-:S04]  /*21e0*/  ULOP3.LUT UR5, UR25, 0x2, URZ, 0xfc, !UPT ;  /* 0x0000000219057892 */ /* 0x000fc8000f8efcff */
[----:B------:R-:W-:-:S09]  /*21f0*/  UISETP.NE.AND UP0, UPT, UR5, 0x2, UPT ;  /* 0x000000020500788c */ /* 0x000fd2000bf05270 */
[----:B------:R-:W-:Y:S05]  /*2200*/  BRA.U UP0, `(.L_x_36) ;  /* 0x0000000100047547 */ /* 0x000fea000b800000 */
[----:B------:R-:W-:Y:S05]  /*2210*/  BPT.TRAP 0x1 ;  /* 0x000000040000795c */ /* 0x000fea0000300000 */
.L_x_36:
[----:B------:R-:W-:Y:S04]  /*2220*/  BSSY.RECONVERGENT B0, `(.L_x_37) ;  /* 0x0000003000007945 */ /* 0x000fe80003800200 */
[----:B------:R-:W-:Y:S05]  /*2230*/  @!P2 BRA `(.L_x_38) ;  /* 0x000000000004a947 */ /* 0x000fea0003800000 */
[----:B------:R-:W-:Y:S05]  /*2240*/  BPT.TRAP 0x1 ;  /* 0x000000040000795c */ /* 0x000fea0000300000 */
.L_x_38:
[----:B------:R-:W-:Y:S05]  /*2250*/  BSYNC.RECONVERGENT B0 ;  /* 0x0000000000007941 */ /* 0x000fea0003800200 */
.L_x_37:
[----:B------:R-:W-:Y:S02]  /*2260*/  UIADD3 UR5, UPT, UPT, UR4, 0x1, URZ ;  /* 0x0000000104057890 */ /* 0x000fe4000fffe0ff */
[----:B------:R-:W-:Y:S02]  /*2270*/  USHF.L.U32 UR4, UR4, 0xd, URZ ;  /* 0x0000000d04047899 */ /* 0x000fe400080006ff */
[----:B------:R-:W-:Y:S02]  /*2280*/  UISETP.NE.AND UP0, UPT, UR5, 0xd, UPT ;  /* 0x0000000d0500788c */ /* 0x000fe4000bf05270 */
[----:B------:R-:W-:Y:S02]  /*2290*/  USHF.L.U32 UR18, UR13, 0x7, URZ ;  /* 0x000000070d127899 */ /* 0x000fe400080006ff */
[----:B------:R-:W-:Y:S02]  /*22a0*/  USEL UR8, URZ, 0x1, UP0 ;  /* 0x00000001ff087887 */ /* 0x000fe40008000000 */
[----:B------:R-:W-:-:S02]  /*22b0*/  USEL UR7, UR5, URZ, UP0 ;  /* 0x000000ff05077287 */ /* 0x000fc40008000000 */
[----:B------:R-:W-:Y:S02]  /*22c0*/  UIADD3 UR22, UP0, UPT, UR30, 0x180, URZ ;  /* 0x000001801e167890 */ /* 0x000fe4000ff1e0ff */
[----:B------:R-:W-:Y:S01]  /*22d0*/  ULEA UR5, UR7, UR6, 0x3 ;  /* 0x0000000607057291 */ /* 0x000fe2000f8e18ff */
[----:B------:R-:W-:Y:S01]  /*22e0*/  LOP3.LUT R12, R12, UR8, RZ, 0x3c, !PT ;  /* 0x000000080c0c7c12 */ /* 0x000fe2000f8e3cff */
[----:B------:R-:W-:Y:S02]  /*22f0*/  UIADD3 UR13, UPT, UPT, UR13, 0x1, URZ ;  /* 0x000000010d0d7890 */ /* 0x000fe4000fffe0ff */
[----:B------:R-:W-:Y:S01]  /*2300*/  UIADD3 UR14, UP1, UPT, UR30, 0x80, URZ ;  /* 0x000000801e0e7890 */ /* 0x000fe2000ff3e0ff */
[----:B-1----:R-:W-:Y:S01]  /*2310*/  SHF.L.U32 R0, R12, 0x1f, RZ ;  /* 0x0000001f0c007819 */ /* 0x002fe200000006ff */
[----:B------:R-:W-:Y:S02]  /*2320*/  ULOP3.LUT UR16, UR27, UR4, URZ, 0xfc, !UPT ;  /* 0x000000041b107292 */ /* 0x000fe4000f8efcff */
[----:B------:R-:W-:Y:S01]  /*2330*/  UIADD3.X UR23, UPT, UPT, URZ, UR31, URZ, UP0, !UPT ;  /* 0x0000001fff177290 */ /* 0x000fe200087fe4ff */
[----:B------:R3:W4:Y:S01]  /*2340*/  SYNCS.PHASECHK.TRANS64.TRYWAIT P0, [UR5+0x68], R0 ;  /* 0x00006800ff0075a7 */ /* 0x0007220008001105 */
[----:B------:R-:W-:-:S02]  /*2350*/  ULOP3.LUT UR8, UR26, UR4, URZ, 0xfc, !UPT ;  /* 0x000000041a087292 */ /* 0x000fc4000f8efcff */
[----:B------:R-:W-:Y:S02]  /*2360*/  UISETP.NE.AND UP0, UPT, UR13, UR28, UPT ;  /* 0x0000001c0d00728c */ /* 0x000fe4000bf05270 */
[----:B------:R-:W-:Y:S02]  /*2370*/  ULOP3.LUT UR17, UR17, 0xfefffff8, URZ, 0xc0, !UPT ;  /* 0xfefffff811117892 */ /* 0x000fe4000f8ec0ff */
[----:B------:R-:W-:Y:S02]  /*2380*/  UIADD3 UR16, UPT, UPT, UR6, 0x4300, UR16 ;  /* 0x0000430006107890 */ /* 0x000fe4000fffe010 */
[----:B------:R-:W-:Y:S02]  /*2390*/  UIADD3.X UR15, UPT, UPT, URZ, UR31, URZ, UP1, !UPT ;  /* 0x0000001fff0f7290 */ /* 0x000fe40008ffe4ff */
[----:B------:R-:W-:Y:S02]  /*23a0*/  UPRMT UR5, URZ, 0x5410, UR24 ;  /* 0x00005410ff057896 */ /* 0x000fe40008000018 */
[----:B------:R-:W-:-:S02]  /*23b0*/  UIADD3 UR8, UPT, UPT, UR6, 0x1e300, UR8 ;  /* 0x0001e30006087890 */ /* 0x000fc4000fffe008 */
[----:B------:R-:W-:Y:S01]  /*23c0*/  UPRMT UR4, URZ, 0x5410, UR21 ;  /* 0x00005410ff047896 */ /* 0x000fe20008000015 */
[----:B------:R-:W-:Y:S01]  /*23d0*/  UMOV UR32, 0x0 ;  /* 0x0000000000207882 */ /* 0x000fe20000000000 */
[----:B------:R-:W-:Y:S01]  /*23e0*/  UMOV UR33, 0x10000000 ;  /* 0x1000000000217882 */ /* 0x000fe20000000000 */
[----:B------:R-:W-:Y:S01]  /*23f0*/  UMOV UR19, UR35 ;  /* 0x0000002300137c82 */ /* 0x000fe20008000000 */
[----:B------:R-:W-:Y:S01]  /*2400*/  UMOV UR20, UR36 ;  /* 0x0000002400147c82 */ /* 0x000fe20008000000 */
[----:B------:R-:W-:Y:S01]  /*2410*/  UMOV UR12, UR36 ;  /* 0x00000024000c7c82 */ /* 0x000fe20008000000 */
[----:B------:R-:W-:Y:S01]  /*2420*/  UMOV UR9, UR17 ;  /* 0x0000001100097c82 */ /* 0x000fe20008000000 */
[----:B------:R-:W-:Y:S01]  /*2430*/  UMOV UR10, UR18 ;  /* 0x00000012000a7c82 */ /* 0x000fe20008000000 */
[----:B------:R-:W-:Y:S01]  /*2440*/  UTMALDG.3D.MULTICAST.2CTA [UR16], [UR14], UR5, desc[UR32] ;  /* 0x000020100e0073b4 */ /* 0x000fe20008211805 */
[----:B------:R1:W-:Y:S02]  /*2450*/  UTMALDG.3D.MULTICAST.2CTA [UR8], [UR22], UR4, desc[UR32] ;  /* 0x00002008160073b4 */ /* 0x0003e40008211804 */
[----:B-1----:R-:W-:Y:S01]  /*2460*/  UMOV UR4, UR7 ;  /* 0x0000000700047c82 */ /* 0x002fe20008000000 */
[----:B---3--:R-:W-:Y:S05]  /*2470*/  BRA.U UP0, `(.L_x_39) ;  /* 0xfffffffd003c7547 */ /* 0x008fea000b83ffff */
.L_x_33:
[C---:B------:R-:W-:Y:S01]  /*2480*/  LEA R3, R11.reuse, UR6, 0x3 ;  /* 0x000000060b037c11 */ /* 0x040fe2000f8e18ff */
[----:B------:R-:W-:Y:S01]  /*2490*/  NOP ;  /* 0x0000000000007918 */ /* 0x000fe20000000000 */
[----:B-1----:R-:W-:Y:S02]  /*24a0*/  SHF.L.U32 R0, R10, 0x1f, RZ ;  /* 0x0000001f0a007819 */ /* 0x002fe400000006ff */
[----:B------:R-:W-:Y:S02]  /*24b0*/  LEA R5, R11, UR6, 0x4 ;  /* 0x000000060b057c11 */ /* 0x000fe4000f8e20ff */
[----:B--2-4-:R-:W1:Y:S02]  /*24c0*/  SYNCS.PHASECHK.TRANS64.TRYWAIT P0, [R3+URZ+0x100], R0 ;  /* 0x00010000030075a7 */ /* 0x014e6400080011ff */
[----:B-1----:R-:W-:Y:S05]  /*24d0*/  @!P0 BRA `(.L_x_40) ;  /* 0x0000006000c88947 */ /* 0x002fea0003800000 */
.L_x_136:
[----:B------:R-:W2:Y:S01]  /*24e0*/  LDS.128 R4, [R5+0x190] ;  /* 0x0001900005047984 */ /* 0x000ea20000000c00 */
[----:B------:R-:W-:Y:S01]  /*24f0*/  UISETP.GE.AND UP0, UPT, UR42, 0x1, UPT ;  /* 0x000000012a00788c */ /* 0x000fe2000bf06270 */
[----:B------:R-:W-:Y:S01]  /*2500*/  @!PT LDS RZ, [RZ] ;  /* 0x00000000fffff984 */ /* 0x000fe20000000800 */
[----:B------:R-:W-:Y:S01]  /*2510*/  @!PT LDS RZ, [RZ] ;  /* 0x00000000fffff984 */ /* 0x000fe20000000800 */
[----:B------:R-:W-:Y:S01]  /*2520*/  @!PT LDS RZ, [RZ] ;  /* 0x00000000fffff984 */ /* 0x000fe20000000800 */
[----:B------:R-:W-:Y:S01]  /*2530*/  @!PT LDS RZ, [RZ] ;  /* 0x00000000fffff984 */ /* 0x000fe20000000800 */
[----:B------:R3:W-:Y:S06]  /*2540*/  MEMBAR.ALL.CTA ;  /* 0x0000000000007992 */ /* 0x0007ec0000008000 */
[----:B---3--:R-:W3:Y:S01]  /*2550*/  FENCE.VIEW.ASYNC.S ;  /* 0x00000000000073c6 */ /* 0x008ee20000000000 */
[----:B--2---:R-:W-:-:S13]  /*2560*/  LOP3.LUT P0, RZ, R6, 0x1, RZ, 0xc0, !PT ;  /* 0x0000000106ff7812 */ /* 0x004fda000780c0ff */
[----:B---3--:R-:W-:Y:S01]  /*2570*/  VOTEU.ANY UP1, P0 ;  /* 0x0000000000ff7886 */ /* 0x008fe20000020100 */
[----:B------:R-:W-:-:S13]  /*2580*/  PLOP3.LUT P0, PT, PT, PT, UP1, 0x80, 0x8 ;  /* 0x000000000008781c */ /* 0x000fda0003f0f018 */
[----:B-1----:R-:W-:Y:S02]  /*2590*/  @P0 LOP3.LUT R0, R5, 0xffff, RZ, 0xc0, !PT ;  /* 0x0000ffff05000812 */ /* 0x002fe400078ec0ff */
[----:B------:R-:W-:Y:S02]  /*25a0*/  @P0 MOV R2, R4 ;  /* 0x0000000400020202 */ /* 0x000fe40000000f00 */
[----:B------:R-:W-:Y:S01]  /*25b0*/  @P0 R2UR UR5, R0 ;  /* 0x00000000000502ca */ /* 0x000fe200000e0000 */
[----:B------:R-:W-:Y:S01]  /*25c0*/  VIADD R0, R3, 0x110 ;  /* 0x0000011003007836 */ /* 0x000fe20000000000 */
[----:B------:R-:W-:Y:S02]  /*25d0*/  @P0 SHF.R.U32.HI R4, RZ, 0x10, R5 ;  /* 0x00000010ff040819 */ /* 0x000fe40000011605 */
[----:B------:R-:W-:Y:S02]  /*25e0*/  @P0 R2UR UR8, R2 ;  /* 0x00000000020802ca */ /* 0x000fe400000e0000 */
[----:B------:R-:W-:-:S02]  /*25f0*/  PRMT R0, RZ, 0x654, R0 ;  /* 0x00000654ff007816 */ /* 0x000fc40000000000 */
[----:B------:R-:W-:Y:S02]  /*2600*/  @P0 R2UR UR4, R4 ;  /* 0x00000000040402ca */ /* 0x000fe400000e0000 */
[----:B------:R1:W-:Y:S03]  /*2610*/  SYNCS.ARRIVE.TRANS64.RED.A1T0 RZ, [R0+URZ], RZ ;  /* 0x000000ff00ff79a7 */ /* 0x0003e600081004ff */
[----:B------:R-:W-:-:S04]  /*2620*/  @UP1 UMOV UR37, UR5 ;  /* 0x0000000500251c82 */ /* 0x000fc80008000000 */
[----:B------:R-:W-:-:S04]  /*2630*/  @UP1 UMOV UR38, UR8 ;  /* 0x0000000800261c82 */ /* 0x000fc80008000000 */
[----:B------:R-:W-:Y:S01]  /*2640*/  @UP1 UMOV UR36, UR4 ;  /* 0x0000000400241c82 */ /* 0x000fe20008000000 */
[----:B------:R-:W-:Y:S05]  /*2650*/  BRA.U !UP0, `(.L_x_41) ;  /* 0x0000000108d47547 */ /* 0x000fea000b800000 */
[----:B------:R-:W2:Y:S01]  /*2660*/  LDCU.128 UR12, c[0x0][0xb10] ;  /* 0x00016200ff0c77ac */ /* 0x000ea20008000c00 */
[----:B------:R-:W3:Y:S01]  /*2670*/  LDCU UR28, c[0x0][0xb20] ;  /* 0x00016400ff1c77ac */ /* 0x000ee20008000800 */
[----:B------:R-:W4:Y:S01]  /*2680*/  LDCU UR20, c[0x0][0xb0c] ;  /* 0x00016180ff1477ac */ /* 0x000f220008000800 */
[----:B------:R-:W1:Y:S01]  /*2690*/  LDCU.64 UR10, c[0x0][0xb28] ;  /* 0x00016500ff0a77ac */ /* 0x000e620008000a00 */
[----:B------:R-:W-:Y:S02]  /*26a0*/  UISETP.NE.AND UP3, UPT, UR42, 0x1, UPT ;  /* 0x000000012a00788c */ /* 0x000fe4000bf65270 */
[----:B--2---:R-:W-:Y:S02]  /*26b0*/  UIMAD.WIDE.U32 UR8, UR39, UR15, URZ ;  /* 0x0000000f270872a5 */ /* 0x004fe4000f8e00ff */
[----:B------:R-:W-:Y:S02]  /*26c0*/  UIMAD.WIDE.U32 UR4, UR40, UR12, URZ ;  /* 0x0000000c280472a5 */ /* 0x000fe4000f8e00ff */
[----:B------:R-:W-:-:S02]  /*26d0*/  UISETP.NE.AND UP0, UPT, UR14, 0x1, UPT ;  /* 0x000000010e00788c */ /* 0x000fc4000bf05270 */
[----:B------:R-:W-:Y:S01]  /*26e0*/  UIMAD.WIDE.U32 UR22, UR37, UR15, URZ ;  /* 0x0000000f251672a5 */ /* 0x000fe2000f8e00ff */
[----:B------:R-:W-:Y:S02]  /*26f0*/  UMOV UR8, UR9 ;  /* 0x0000000900087c82 */ /* 0x000fe40008000000 */
[----:B------:R-:W-:Y:S01]  /*2700*/  UMOV UR4, UR5 ;  /* 0x0000000500047c82 */ /* 0x000fe20008000000 */
[----:B---3--:R-:W-:Y:S02]  /*2710*/  USHF.R.U32.HI UR8, URZ, UR28, UR8 ;  /* 0x0000001cff087299 */ /* 0x008fe40008011608 */
[----:B----4-:R-:W-:Y:S02]  /*2720*/  UISETP.NE.AND UP2, UPT, UR20, 0x1, UPT ;  /* 0x000000011400788c */ /* 0x010fe4000bf45270 */
[----:B------:R-:W-:Y:S02]  /*2730*/  USHF.R.U32.HI UR4, URZ, UR13, UR4 ;  /* 0x0000000dff047299 */ /* 0x000fe40008011604 */
[----:B------:R-:W-:-:S02]  /*2740*/  USEL UR5, UR39, UR8, !UP0 ;  /* 0x0000000827057287 */ /* 0x000fc4000c000000 */
[----:B------:R-:W-:Y:S02]  /*2750*/  USEL UR8, UR40, UR4, !UP2 ;  /* 0x0000000428087287 */ /* 0x000fe4000d000000 */
[----:B-1----:R-:W-:Y:S01]  /*2760*/  UIMAD.WIDE.U32 UR16, UR5, UR10, URZ ;  /* 0x0000000a051072a5 */ /* 0x002fe2000f8e00ff */
[----:B------:R-:W-:Y:S01]  /*2770*/  UMOV UR4, UR23 ;  /* 0x0000001700047c82 */ /* 0x000fe20008000000 */
[----:B------:R-:W-:Y:S02]  /*2780*/  UIMAD.WIDE.U32 UR18, UR38, UR12, URZ ;  /* 0x0000000c261272a5 */ /* 0x000fe4000f8e00ff */
[----:B------:R-:W-:-:S03]  /*2790*/  UIMAD.WIDE.U32 UR22, UR8, UR10, URZ ;  /* 0x0000000a081672a5 */ /* 0x000fc6000f8e00ff */
[----:B------:R-:W-:Y:S01]  /*27a0*/  UMOV UR16, UR17 ;  /* 0x0000001100107c82 */ /* 0x000fe20008000000 */
[----:B------:R-:W-:Y:S02]  /*27b0*/  USHF.R.U32.HI UR4, URZ, UR28, UR4 ;  /* 0x0000001cff047299 */ /* 0x000fe40008011604 */
[----:B------:R-:W-:Y:S01]  /*27c0*/  @UP3 USHF.R.U32.HI UR5, URZ, UR11, UR16 ;  /* 0x0000000bff053299 */ /* 0x000fe20008011610 */
[----:B------:R-:W-:Y:S01]  /*27d0*/  UMOV UR18, UR19 ;  /* 0x0000001300127c82 */ /* 0x000fe20008000000 */
[----:B------:R-:W-:Y:S01]  /*27e0*/  UMOV UR22, UR23 ;  /* 0x0000001700167c82 */ /* 0x000fe20008000000 */
[----:B------:R-:W-:Y:S02]  /*27f0*/  USHF.R.U32.HI UR13, URZ, UR13, UR18 ;  /* 0x0000000dff0d7299 */ /* 0x000fe40008011612 */
[----:B------:R-:W-:Y:S02]  /*2800*/  USEL UR4, UR37, UR4, !UP0 ;  /* 0x0000000425047287 */ /* 0x000fe4000c000000 */
[----:B------:R-:W-:-:S02]  /*2810*/  @UP3 USHF.R.U32.HI UR8, URZ, UR11, UR22 ;  /* 0x0000000bff083299 */ /* 0x000fc40008011616 */
[----:B------:R-:W-:Y:S02]  /*2820*/  UIMAD UR9, UR42, UR5, URZ ;  /* 0x000000052a0972a4 */ /* 0x000fe4000f8e02ff */
[----:B------:R-:W-:Y:S02]  /*2830*/  USEL UR5, UR38, UR13, !UP2 ;  /* 0x0000000d26057287 */ /* 0x000fe4000d000000 */
[----:B------:R-:W-:Y:S02]  /*2840*/  UIMAD UR12, UR42, UR8, URZ ;  /* 0x000000082a0c72a4 */ /* 0x000fe4000f8e02ff */
[----:B------:R-:W-:Y:S02]  /*2850*/  UISETP.GE.AND UP0, UPT, UR4, UR9, UPT ;  /* 0x000000090400728c */ /* 0x000fe4000bf06270 */
[----:B------:R-:W-:Y:S02]  /*2860*/  UIMAD.WIDE.U32 UR16, UR4, UR10, URZ ;  /* 0x0000000a041072a5 */ /* 0x000fe4000f8e00ff */
[----:B------:R-:W-:-:S02]  /*2870*/  UISETP.GE.OR UP0, UPT, UR5, UR12, UP0 ;  /* 0x0000000c0500728c */ /* 0x000fc40008706670 */
        /* <DEDUP_REMOVED lines=19> */
.L_x_41:
[----:B------:R-:W2:Y:S02]  /*29b0*/  LDCU UR4, c[0x0][0xb30] ;  /* 0x00016600ff0477ac */ /* 0x000ea40008000800 */
[----:B--2---:R-:W-:-:S09]  /*29c0*/  UISETP.NE.AND UP0, UPT, UR4, 0x1, UPT ;  /* 0x000000010400788c */ /* 0x004fd2000bf05270 */
        /* <DEDUP_REMOVED lines=14> */
[----:B------:R-:W-:Y:S02]  /*2ab0*/  UIADD3 UR8, UPT, UPT, UR5, -UR4, URZ ;  /* 0x8000000405087290 */ /* 0x000fe4000fffe0ff */
[----:B------:R-:W-:Y:S02]  /*2ac0*/  UIADD3 UR4, UPT, UPT, -UR5, UR4, URZ ;  /* 0x0000000405047290 */ /* 0x000fe4000fffe1ff */
[----:B------:R-:W-:Y:S02]  /*2ad0*/  UIMAD UR37, UR8, UR14, UR37 ;  /* 0x0000000e082572a4 */ /* 0x000fe4000f8e0225 */
[----:B------:R-:W-:-:S12]  /*2ae0*/  UIMAD UR38, UR4, UR10, UR38 ;  /* 0x0000000a042672a4 */ /* 0x000fd8000f8e0226 */
.L_x_42:
[----:B------:R-:W-:Y:S01]  /*2af0*/  VIADD R11, R11, 0x1 ;  /* 0x000000010b0b7836 */ /* 0x000fe20000000000 */
[----:B------:R-:W-:Y:S01]  /*2b00*/  PLOP3.LUT P1, PT, PT, PT, PT, 0x80, 0x8 ;  /* 0x000000000008781c */ /* 0x000fe20003f2f070 */
[----:B------:R-:W-:Y:S02]  /*2b10*/  UIADD3 UR20, UPT, UPT, UR38, UR61, URZ ;  /* 0x0000003d26147290 */ /* 0x000fe4000fffe0ff */
[----:B------:R-:W-:Y:S01]  /*2b20*/  UIADD3 UR28, UPT, UPT, UR37, UR62, URZ ;  /* 0x0000003e251c7290 */ /* 0x000fe2000fffe0ff */
[----:B------:R-:W-:-:S04]  /*2b30*/  ISETP.NE.AND P0, PT, R11, 0x2, PT ;  /* 0x000000020b00780c */ /* 0x000fc80003f05270 */
[----:B------:R-:W-:Y:S02]  /*2b40*/  SEL R3, RZ, 0x1, P0 ;  /* 0x00000001ff037807 */ /* 0x000fe40000000000 */
[----:B------:R-:W-:Y:S02]  /*2b50*/  SEL R11, R11, RZ, P0 ;  /* 0x000000ff0b0b7207 */ /* 0x000fe40000000000 */
[----:B------:R-:W-:Y:S01]  /*2b60*/  LOP3.LUT R10, R10, R3, RZ, 0x3c, !PT ;  /* 0x000000030a0a7212 */ /* 0x000fe200078e3cff */
[----:B------:R-:W-:Y:S06]  /*2b70*/  BRA.U UP1, `(.L_x_43) ;  /* 0xfffffff1011c7547 */ /* 0x000fec000b83ffff */
[----:B------:R-:W-:Y:S01]  /*2b80*/  UIADD3 UR8, UPT, UPT, UR6, 0x68, URZ ;  /* 0x0000006806087890 */ /* 0x000fe2000fffe0ff */
[----:B------:R-:W-:-:S03]  /*2b90*/  SHF.L.U32 R3, R12, 0x1f, RZ ;  /* 0x0000001f0c037819 */ /* 0x000fc600000006ff */
[----:B------:R-:W-:-:S09]  /*2ba0*/  ULEA UR4, UR7, UR8, 0x3 ;  /* 0x0000000807047291 */ /* 0x000fd2000f8e18ff */
[----:B------:R-:W2:Y:S02]  /*2bb0*/  SYNCS.PHASECHK.TRANS64.TRYWAIT P0, [UR4], R3 ;  /* 0x00000003ff0075a7 */ /* 0x000ea40008001104 */
[----:B--2---:R-:W-:Y:S05]  /*2bc0*/  @!P0 BRA `(.L_x_44) ;  /* 0x0000005c00208947 */ /* 0x004fea0003800000 */
.L_x_138:
[----:B------:R-:W-:-:S04]  /*2bd0*/  UIADD3 UR4, UPT, UPT, UR7, 0x1, URZ ;  /* 0x0000000107047890 */ /* 0x000fc8000fffe0ff */
[----:B------:R-:W-:-:S04]  /*2be0*/  UISETP.NE.AND UP0, UPT, UR4, 0xd, UPT ;  /* 0x0000000d0400788c */ /* 0x000fc8000bf05270 */
[----:B------:R-:W-:Y:S02]  /*2bf0*/  USEL UR6, URZ, 0x1, UP0 ;  /* 0x00000001ff067887 */ /* 0x000fe40008000000 */
[----:B------:R-:W-:-:S04]  /*2c00*/  USEL UR4, UR4, URZ, UP0 ;  /* 0x000000ff04047287 */ /* 0x000fc80008000000 */
[----:B------:R-:W-:Y:S01]  /*2c10*/  ULEA UR5, UR4, UR8, 0x3 ;  /* 0x0000000804057291 */ /* 0x000fe2000f8e18ff */
[----:B------:R-:W-:-:S04]  /*2c20*/  LOP3.LUT R2, R12, UR6, RZ, 0x3c, !PT ;  /* 0x000000060c027c12 */ /* 0x000fc8000f8e3cff */
[----:B-1----:R-:W-:-:S04]  /*2c30*/  SHF.L.U32 R3, R2, 0x1f, RZ ;  /* 0x0000001f02037819 */ /* 0x002fc800000006ff */
[----:B------:R-:W1:Y:S02]  /*2c40*/  SYNCS.PHASECHK.TRANS64.TRYWAIT P0, [UR5], R3 ;  /* 0x00000003ff0075a7 */ /* 0x000e640008001105 */
[----:B-1----:R-:W-:Y:S05]  /*2c50*/  @!P0 BRA `(.L_x_45) ;  /* 0x0000005c00148947 */ /* 0x002fea0003800000 */
.L_x_140:
        /* <DEDUP_REMOVED lines=9> */
.L_x_142:
        /* <DEDUP_REMOVED lines=9> */
.L_x_144:
        /* <DEDUP_REMOVED lines=9> */
.L_x_146:
        /* <DEDUP_REMOVED lines=9> */
.L_x_148:
        /* <DEDUP_REMOVED lines=9> */
.L_x_150:
        /* <DEDUP_REMOVED lines=9> */
.L_x_152:
        /* <DEDUP_REMOVED lines=9> */
.L_x_154:
        /* <DEDUP_REMOVED lines=9> */
.L_x_156:
        /* <DEDUP_REMOVED lines=9> */
.L_x_158:
        /* <DEDUP_REMOVED lines=9> */
.L_x_160:
[----:B------:R-:W-:-:S04]  /*3200*/  UIADD3 UR4, UPT, UPT, UR4, 0x1, URZ ;  /* 0x0000000104047890 */ /* 0x000fc8000fffe0ff */
[----:B------:R-:W-:-:S04]  /*3210*/  UISETP.NE.AND UP0, UPT, UR4, 0xd, UPT ;  /* 0x0000000d0400788c */ /* 0x000fc8000bf05270 */
[----:B------:R-:W-:Y:S02]  /*3220*/  USEL UR5, URZ, 0x1, UP0 ;  /* 0x00000001ff057887 */ /* 0x000fe40008000000 */
[----:B------:R-:W-:-:S04]  /*3230*/  USEL UR4, UR4, URZ, UP0 ;  /* 0x000000ff04047287 */ /* 0x000fc80008000000 */
[----:B------:R-:W-:Y:S01]  /*3240*/  ULEA UR4, UR4, UR8, 0x3 ;  /* 0x0000000804047291 */ /* 0x000fe2000f8e18ff */
[----:B-1----:R-:W-:-:S04]  /*3250*/  LOP3.LUT R3, R2, UR5, RZ, 0x3c, !PT ;  /* 0x0000000502037c12 */ /* 0x002fc8000f8e3cff */
[----:B------:R-:W-:Y:S01]  /*3260*/  SHF.L.U32 R3, R3, 0x1f, RZ ;  /* 0x0000001f03037819 */ /* 0x000fe200000006ff */
[----:B------:R-:W-:-:S07]  /*3270*/  IMAD.U32 R0, RZ, RZ, UR4 ;  /* 0x00000004ff007e24 */ /* 0x000fce000f8e00ff */
.L_x_56:
[----:B-1----:R1:W2:Y:S02]  /*3280*/  SYNCS.PHASECHK.TRANS64.TRYWAIT P0, [R0+URZ], R3 ;  /* 0x00000003000075a7 */ /* 0x0022a400080011ff */
[----:B--2---:R-:W-:Y:S05]  /*3290*/  @!P0 NANOSLEEP.SYNCS 0x989680 ;  /* 0x009896800000895d */ /* 0x004fea0003900000 */
[----:B------:R-:W2:Y:S02]  /*32a0*/  @!P0 SYNCS.PHASECHK.TRANS64 P0, [R0+URZ], R3 ;  /* 0x00000003000085a7 */ /* 0x000ea400080010ff */
[----:B--2---:R-:W-:Y:S05]  /*32b0*/  @P0 EXIT ;  /* 0x000000000000094d */ /* 0x004fea0003800000 */
[----:B------:R-:W-:Y:S05]  /*32c0*/  BRA `(.L_x_56) ;  /* 0xfffffffc00ec7947 */ /* 0x000fea000383ffff */
.L_x_23:
[----:B------:R-:W-:-:S04]  /*32d0*/  UISETP.NE.AND UP0, UPT, UR45, URZ, UPT ;  /* 0x000000ff2d00728c */ /* 0x000fc8000bf05270 */
[----:B------:R-:W-:-:S09]  /*32e0*/  UISETP.NE.OR UP0, UPT, UR25, 0x1, UP0 ;  /* 0x000000011900788c */ /* 0x000fd20008705670 */
[----:B------:R-:W-:Y:S05]  /*32f0*/  BRA.U UP0, `(.L_x_57) ;  /* 0x0000000500487547 */ /* 0x000fea000b800000 */
[----:B------:R-:W-:Y:S01]  /*3300*/  ISETP.GE.U32.AND P2, PT, R0, 0x8, PT ;  /* 0x000000080000780c */ /* 0x000fe20003f46070 */
[----:B------:R-:W-:Y:S01]  /*3310*/  IMAD.MOV.U32 R12, RZ, RZ, 0x1 ;  /* 0x00000001ff0c7424 */ /* 0x000fe200078e00ff */
[----:B------:R-:W-:Y:S02]  /*3320*/  CS2R R10, SRZ ;  /* 0x00000000000a7805 */ /* 0x000fe4000001ff00 */
[----:B------:R-:W-:Y:S01]  /*3330*/  CS2R R8, SRZ ;  /* 0x0000000000087805 */ /* 0x000fe2000001ff00 */
[----:B------:R-:W-:Y:S01]  /*3340*/  UMOV UR6, 0x400 ;  /* 0x0000040000067882 */ /* 0x000fe20000000000 */
[----:B------:R-:W-:Y:S01]  /*3350*/  UMOV UR5, URZ ;  /* 0x000000ff00057c82 */ /* 0x000fe20008000000 */
[----:B------:R-:W-:-:S12]  /*3360*/  ULEA UR6, UR45, UR6, 0x18 ;  /* 0x000000062d067291 */ /* 0x000fd8000f8ec0ff */
.L_x_61:
[----:B------:R-:W-:Y:S02]  /*3370*/  LEA R2, R8, UR6, 0x3 ;  /* 0x0000000608027c11 */ /* 0x000fe4000f8e18ff */
[----:B------:R-:W-:-:S03]  /*3380*/  SHF.L.U32 R5, R9, 0x1f, RZ ;  /* 0x0000001f09057819 */ /* 0x000fc600000006ff */
[----:B------:R-:W-:Y:S01]  /*3390*/  VIADD R4, R2, 0x170 ;  /* 0x0000017002047836 */ /* 0x000fe20000000000 */
[----:B------:R-:W2:Y:S02]  /*33a0*/  SYNCS.PHASECHK.TRANS64.TRYWAIT P0, [R2+URZ+0x160], R5 ;  /* 0x00016005020075a7 */ /* 0x000ea400080011ff */
[----:B--2---:R-:W-:Y:S05]  /*33b0*/  @!P0 BRA `(.L_x_58) ;  /* 0x0000005800448947 */ /* 0x004fea0003800000 */
.L_x_161:
[----:B------:R-:W-:Y:S01]  /*33c0*/  ULEA UR4, UR5, UR6, 0x3 ;  /* 0x0000000605047291 */ /* 0x000fe2000f8e18ff */
[----:B------:R-:W-:Y:S02]  /*33d0*/  PRMT R4, RZ, 0x654, R4 ;  /* 0x00000654ff047816 */ /* 0x000fe40000000004 */
[----:B--2---:R-:W-:Y:S01]  /*33e0*/  SHF.L.U32 R5, R12, 0x1f, RZ ;  /* 0x0000001f0c057819 */ /* 0x004fe200000006ff */
[----:B------:R-:W-:Y:S01]  /*33f0*/  UIADD3 UR7, UPT, UPT, UR4, 0x100, URZ ;  /* 0x0000010004077890 */ /* 0x000fe2000fffe0ff */
[----:B------:R2:W-:Y:S05]  /*3400*/  SYNCS.ARRIVE.TRANS64.RED.A1T0 RZ, [R4+URZ], RZ ;  /* 0x000000ff04ff79a7 */ /* 0x0005ea00081004ff */
[----:B------:R-:W-:Y:S01]  /*3410*/  IMAD.U32 R7, RZ, RZ, UR7 ;  /* 0x00000007ff077e24 */ /* 0x000fe2000f8e00ff */
[----:B------:R-:W3:Y:S04]  /*3420*/  SYNCS.PHASECHK.TRANS64.TRYWAIT P0, [UR4+0x110], R5 ;  /* 0x00011005ff0075a7 */ /* 0x000ee80008001104 */
[----:B------:R-:W-:Y:S01]  /*3430*/  PRMT R6, R0, 0x654, R7 ;  /* 0x0000065400067816 */ /* 0x000fe20000000007 */
[----:B--2---:R-:W-:Y:S01]  /*3440*/  @!P2 IMAD.MOV.U32 R4, RZ, RZ, 0x10 ;  /* 0x00000010ff04a424 */ /* 0x004fe200078e00ff */
[----:B---3--:R-:W-:Y:S06]  /*3450*/  @!P0 BRA `(.L_x_59) ;  /* 0x0000005800308947 */ /* 0x008fec0003800000 */
.L_x_163:
[----:B------:R-:W-:Y:S01]  /*3460*/  ULEA UR8, UR5, UR6, 0x4 ;  /* 0x0000000605087291 */ /* 0x000fe2000f8e20ff */
[----:B------:R-:W-:Y:S01]  /*3470*/  SEL R3, R6, R3, !P2 ;  /* 0x0000000306037207 */ /* 0x000fe20005000000 */
[----:B------:R-:W-:Y:S01]  /*3480*/  UIADD3 UR9, UPT, UPT, UR4, 0x100, URZ ;  /* 0x0000010004097890 */ /* 0x000fe2000fffe0ff */
[----:B--2---:R-:W-:Y:S01]  /*3490*/  LEA R2, R11, UR6, 0x3 ;  /* 0x000000060b027c11 */ /* 0x004fe2000f8e18ff */
[----:B------:R-:W-:Y:S01]  /*34a0*/  UIADD3 UR8, UPT, UPT, UR8, 0x190, URZ ;  /* 0x0000019008087890 */ /* 0x000fe2000fffe0ff */
[----:B------:R-:W-:Y:S01]  /*34b0*/  SHF.L.U32 R5, R10, 0x1f, RZ ;  /* 0x0000001f0a057819 */ /* 0x000fe200000006ff */
[----:B------:R2:W-:Y:S01]  /*34c0*/  @!P2 SYNCS.ARRIVE.TRANS64.RED RZ, [R3+URZ], R4 ;  /* 0x0000000403ffa9a7 */ /* 0x0005e200080004ff */
[----:B------:R-:W-:Y:S01]  /*34d0*/  UIADD3 UR4, UPT, UPT, UR5, 0x1, URZ ;  /* 0x0000000105047890 */ /* 0x000fe2000fffe0ff */
[----:B------:R-:W-:-:S03]  /*34e0*/  VIADD R8, R8, 0x1 ;  /* 0x0000000108087836 */ /* 0x000fc60000000000 */
[----:B------:R-:W-:Y:S02]  /*34f0*/  UISETP.NE.AND UP0, UPT, UR4, 0x2, UPT ;  /* 0x000000020400788c */ /* 0x000fe4000bf05270 */
[----:B------:R-:W-:Y:S06]  /*3500*/  UGETNEXTWORKID.BROADCAST [UR8], [UR9] ;  /* 0x00000000080073ca */ /* 0x000fec0008000100 */
[----:B------:R-:W-:Y:S01]  /*3510*/  USEL UR7, URZ, 0x1, UP0 ;  /* 0x00000001ff077887 */ /* 0x000fe20008000000 */
[----:B------:R-:W-:Y:S01]  /*3520*/  ISETP.NE.AND P0, PT, R8, 0x2, PT ;  /* 0x000000020800780c */ /* 0x000fe20003f05270 */
[----:B------:R-:W-:Y:S01]  /*3530*/  USEL UR5, UR4, URZ, UP0 ;  /* 0x000000ff04057287 */ /* 0x000fe20008000000 */
[----:B------:R-:W3:Y:S03]  /*3540*/  SYNCS.PHASECHK.TRANS64.TRYWAIT P1, [R2+URZ+0x100], R5 ;  /* 0x00010005020075a7 */ /* 0x000ee600080211ff */
[----:B------:R-:W-:Y:S01]  /*3550*/  LOP3.LUT R12, R12, UR7, RZ, 0x3c, !PT ;  /* 0x000000070c0c7c12 */ /* 0x000fe2000f8e3cff */
[----:B--23--:R-:W-:Y:S07]  /*3560*/  @!P1 BRA `(.L_x_60) ;  /* 0x0000005800049947 */ /* 0x00cfee0003800000 */
.L_x_164:
[C---:B------:R-:W-:Y:S01]  /*3570*/  LEA R4, R11.reuse, UR6, 0x4 ;  /* 0x000000060b047c11 */ /* 0x040fe2000f8e20ff */
[----:B--2---:R-:W-:Y:S01]  /*3580*/  VIADD R2, R2, 0x110 ;  /* 0x0000011002027836 */ /* 0x004fe20000000000 */
[----:B------:R-:W-:Y:S01]  /*3590*/  SEL R8, R8, RZ, P0 ;  /* 0x000000ff08087207 */ /* 0x000fe20000000000 */
[----:B------:R-:W-:-:S03]  /*35a0*/  VIADD R11, R11, 0x1 ;  /* 0x000000010b0b7836 */ /* 0x000fc60000000000 */
[----:B------:R-:W2:Y:S01]  /*35b0*/  LDS.128 R4, [R4+0x190] ;  /* 0x0001900004047984 */ /* 0x000ea20000000c00 */
[----:B------:R-:W-:Y:S02]  /*35c0*/  PRMT R2, RZ, 0x654, R2 ;  /* 0x00000654ff027816 */ /* 0x000fe40000000002 */
[C---:B------:R-:W-:Y:S01]  /*35d0*/  ISETP.NE.AND P1, PT, R11.reuse, 0x2, PT ;  /* 0x000000020b00780c */ /* 0x040fe20003f25270 */
[----:B------:R-:W-:Y:S01]  /*35e0*/  @!PT LDS RZ, [RZ] ;  /* 0x00000000fffff984 */ /* 0x000fe20000000800 */
[----:B------:R-:W-:Y:S01]  /*35f0*/  @!PT LDS RZ, [RZ] ;  /* 0x00000000fffff984 */ /* 0x000fe20000000800 */
[----:B------:R-:W-:Y:S01]  /*3600*/  @!PT LDS RZ, [RZ] ;  /* 0x00000000fffff984 */ /* 0x000fe20000000800 */
[----:B------:R-:W-:Y:S01]  /*3610*/  @!PT LDS RZ, [RZ] ;  /* 0x00000000fffff984 */ /* 0x000fe20000000800 */
[----:B------:R3:W-:Y:S06]  /*3620*/  MEMBAR.ALL.CTA ;  /* 0x0000000000007992 */ /* 0x0007ec0000008000 */
[----:B---3--:R-:W3:Y:S01]  /*3630*/  FENCE.VIEW.ASYNC.S ;  /* 0x00000000000073c6 */ /* 0x008ee20000000000 */
[----:B------:R-:W-:Y:S01]  /*3640*/  SEL R11, R11, RZ, P1 ;  /* 0x000000ff0b0b7207 */ /* 0x000fe20000800000 */
[----:B---3--:R3:W-:Y:S01]  /*3650*/  SYNCS.ARRIVE.TRANS64.RED.A1T0 RZ, [R2+URZ], RZ ;  /* 0x000000ff02ff79a7 */ /* 0x0087e200081004ff */
[----:B--2---:R-:W-:-:S02]  /*3660*/  LOP3.LUT P3, RZ, R6, 0x1, RZ, 0xc0, !PT ;  /* 0x0000000106ff7812 */ /* 0x004fc4000786c0ff */
[----:B------:R-:W-:-:S04]  /*3670*/  SEL R5, RZ, 0x1, P1 ;  /* 0x00000001ff057807 */ /* 0x000fc80000800000 */
[----:B------:R-:W-:Y:S02]  /*3680*/  LOP3.LUT R10, R10, R5, RZ, 0x3c, !PT ;  /* 0x000000050a0a7212 */ /* 0x000fe400078e3cff */
[----:B---3--:R-:W-:-:S04]  /*3690*/  SEL R2, RZ, 0x1, P0 ;  /* 0x00000001ff027807 */ /* 0x008fc80000000000 */
[----:B------:R-:W-:Y:S01]  /*36a0*/  LOP3.LUT R9, R9, R2, RZ, 0x3c, !PT ;  /* 0x0000000209097212 */ /* 0x000fe200078e3cff */
[----:B------:R-:W-:Y:S06]  /*36b0*/  @P3 BRA `(.L_x_61) ;  /* 0xfffffffc002c3947 */ /* 0x000fec000383ffff */
[----:B------:R-:W-:Y:S01]  /*36c0*/  ULEA UR4, UR5, UR6, 0x3 ;  /* 0x0000000605047291 */ /* 0x000fe2000f8e18ff */
[----:B------:R-:W-:-:S08]  /*36d0*/  SHF.L.U32 R3, R12, 0x1f, RZ ;  /* 0x0000001f0c037819 */ /* 0x000fd000000006ff */
[----:B------:R-:W2:Y:S02]  /*36e0*/  SYNCS.PHASECHK.TRANS64 P0, [UR4+0x110], R3 ;  /* 0x00011003ff0075a7 */ /* 0x000ea40008001004 */
[----:B--2---:R-:W-:Y:S05]  /*36f0*/  @P0 BRA `(.L_x_62) ;  /* 0x0000000000080947 */ /* 0x004fea0003800000 */
[----:B------:R-:W2:Y:S02]  /*3700*/  SYNCS.PHASECHK.TRANS64.TRYWAIT P0, [UR4+0x110], R3 ;  /* 0x00011003ff0075a7 */ /* 0x000ea40008001104 */
[----:B--2---:R-:W-:Y:S05]  /*3710*/  @!P0 BRA `(.L_x_63) ;  /* 0x0000005400ac8947 */ /* 0x004fea0003800000 */
.L_x_62:
[----:B------:R-:W-:-:S04]  /*3720*/  UIADD3 UR7, UPT, UPT, UR5, 0x1, URZ ;  /* 0x0000000105077890 */ /* 0x000fc8000fffe0ff */
[----:B------:R-:W-:-:S04]  /*3730*/  UISETP.NE.AND UP0, UPT, UR7, 0x2, UPT ;  /* 0x000000020700788c */ /* 0x000fc8000bf05270 */
[----:B------:R-:W-:Y:S02]  /*3740*/  USEL UR8, URZ, 0x1, UP0 ;  /* 0x00000001ff087887 */ /* 0x000fe40008000000 */
[----:B------:R-:W-:-:S04]  /*3750*/  USEL UR7, UR7, URZ, UP0 ;  /* 0x000000ff07077287 */ /* 0x000fc80008000000 */
[----:B------:R-:W-:Y:S01]  /*3760*/  ULEA UR7, UR7, UR6, 0x3 ;  /* 0x0000000607077291 */ /* 0x000fe2000f8e18ff */
[----:B--2---:R-:W-:-:S04]  /*3770*/  LOP3.LUT R3, R12, UR8, RZ, 0x3c, !PT ;  /* 0x000000080c037c12 */ /* 0x004fc8000f8e3cff */
[----:B------:R-:W-:-:S04]  /*3780*/  SHF.L.U32 R0, R3, 0x1f, RZ ;  /* 0x0000001f03007819 */ /* 0x000fc800000006ff */
[----:B------:R-:W2:Y:S02]  /*3790*/  SYNCS.PHASECHK.TRANS64 P0, [UR7+0x110], R0 ;  /* 0x00011000ff0075a7 */ /* 0x000ea40008001007 */
[----:B-12---:R-:W-:Y:S05]  /*37a0*/  @P0 EXIT ;  /* 0x000000000000094d */ /* 0x006fea0003800000 */
[----:B------:R-:W-:Y:S02]  /*37b0*/  SHF.L.U32 R3, R3, 0x1f, RZ ;  /* 0x0000001f03037819 */ /* 0x000fe400000006ff */
[----:B------:R-:W-:-:S07]  /*37c0*/  MOV R0, UR7 ;  /* 0x0000000700007c02 */ /* 0x000fce0008000f00 */
.L_x_64:
[----:B-1----:R1:W2:Y:S02]  /*37d0*/  SYNCS.PHASECHK.TRANS64.TRYWAIT P0, [R0+URZ+0x110], R3 ;  /* 0x00011003000075a7 */ /* 0x0022a400080011ff */
[----:B--2---:R-:W-:Y:S05]  /*37e0*/  @!P0 NANOSLEEP.SYNCS 0x989680 ;  /* 0x009896800000895d */ /* 0x004fea0003900000 */
[----:B------:R-:W2:Y:S02]  /*37f0*/  @!P0 SYNCS.PHASECHK.TRANS64 P0, [R0+URZ+0x110], R3 ;  /* 0x00011003000085a7 */ /* 0x000ea400080010ff */
[----:B--2---:R-:W-:Y:S05]  /*3800*/  @P0 EXIT ;  /* 0x000000000000094d */ /* 0x004fea0003800000 */
[----:B------:R-:W-:Y:S05]  /*3810*/  BRA `(.L_x_64) ;  /* 0xfffffffc00ec7947 */ /* 0x000fea000383ffff */
.L_x_57:
[----:B------:R-:W-:Y:S05]  /*3820*/  BRA.U UP6, `(.L_x_65) ;  /* 0x0000001106d87547 */ /* 0x000fea000b800000 */
[----:B------:R-:W-:Y:S01]  /*3830*/  UMOV UR4, 0x40 ;  /* 0x0000004000047882 */ /* 0x000fe20000000000 */
[----:B------:R-:W-:Y:S01]  /*3840*/  NOP ;  /* 0x0000000000007918 */ /* 0x000fe20000000000 */
[----:B------:R-:W-:Y:S01]  /*3850*/  ULEA UR5, UR45, UR4, 0x18 ;  /* 0x000000042d057291 */ /* 0x000fe2000f8ec0ff */
[----:B------:R-:W-:Y:S02]  /*3860*/  UMOV UR6, 0x400 ;  /* 0x0000040000067882 */ /* 0x000fe40000000000 */
[----:B------:R-:W-:-:S06]  /*3870*/  ULEA UR6, UR45, UR6, 0x18 ;  /* 0x000000062d067291 */ /* 0x000fcc000f8ec0ff */
[----:B------:R-:W2:Y:S02]  /*3880*/  LDS.U8 R0, [UR5+0x1c] ;  /* 0x00001c05ff007984 */ /* 0x000ea40008000000 */
[----:B--2---:R-:W-:-:S13]  /*3890*/  ISETP.NE.AND P0, PT, R0, RZ, PT ;  /* 0x000000ff0000720c */ /* 0x004fda0003f05270 */
[----:B------:R-:W-:Y:S05]  /*38a0*/  @P0 BRA `(.L_x_66) ;  /* 0x0000000400080947 */ /* 0x000fea0003800000 */
[----:B------:R-:W-:Y:S02]  /*38b0*/  UISETP.NE.U32.AND UP1, UPT, UR46, 0x1, UPT ;  /* 0x000000012e00788c */ /* 0x000fe4000bf25070 */
[----:B------:R-:W-:-:S07]  /*38c0*/  UIADD3 UR7, UPT, UPT, UR5, 0x8, URZ ;  /* 0x0000000805077890 */ /* 0x000fce000fffe0ff */
[----:B------:R-:W-:Y:S05]  /*38d0*/  BRA.U !UP1, `(.L_x_67) ;  /* 0x00000001099c7547 */ /* 0x000fea000b800000 */
[----:B------:R-:W-:Y:S01]  /*38e0*/  ELECT P0, URZ, PT ;  /* 0x0000000000ff782f */ /* 0x000fe20003800000 */
[----:B------:R-:W-:-:S12]  /*38f0*/  BSSY B0, `(.L_x_67) ;  /* 0x0000025000007945 */ /* 0x000fd80003800000 */
[----:B------:R-:W-:Y:S05]  /*3900*/  @!P0 BRA `(.L_x_68) ;  /* 0x00000000008c8947 */ /* 0x000fea0003800000 */
[----:B------:R-:W-:-:S05]  /*3910*/  UMOV UR4, 0x10 ;  /* 0x0000001000047882 */ /* 0x000fca0000000000 */
[----:B------:R-:W-:Y:S04]  /*3920*/  DEPBAR.LE SB2, 0x36 ;  /* 0x0000ad800000791a */ /* 0x000fe80000000000 */
[----:B------:R-:W2:Y:S02]  /*3930*/  UTCATOMSWS.2CTA.FIND_AND_SET.ALIGN UP0, UR4, UR4 ;  /* 0x00000004000475e3 */ /* 0x000ea40008200800 */
[----:B--2---:R-:W-:Y:S01]  /*3940*/  MOV R11, UR4 ;  /* 0x00000004000b7c02 */ /* 0x004fe20008000f00 */
[----:B------:R-:W-:Y:S06]  /*3950*/  BRA.U UP0, `(.L_x_69) ;  /* 0x0000000100187547 */ /* 0x000fec000b800000 */
.L_x_70:
[----:B------:R-:W-:Y:S05]  /*3960*/  NANOSLEEP 0x64 ;  /* 0x000000640000795d */ /* 0x000fea0003800000 */
[----:B------:R-:W-:-:S05]  /*3970*/  UMOV UR4, 0x10 ;  /* 0x0000001000047882 */ /* 0x000fca0000000000 */
[----:B------:R-:W-:Y:S04]  /*3980*/  DEPBAR.LE SB2, 0x36 ;  /* 0x0000ad800000791a */ /* 0x000fe80000000000 */
[----:B------:R-:W2:Y:S02]  /*3990*/  UTCATOMSWS.2CTA.FIND_AND_SET.ALIGN UP0, UR4, UR4 ;  /* 0x00000004000475e3 */ /* 0x000ea40008200800 */
[----:B--2---:R-:W-:Y:S01]  /*39a0*/  MOV R11, UR4 ;  /* 0x00000004000b7c02 */ /* 0x004fe20008000f00 */
[----:B------:R-:W-:Y:S05]  /*39b0*/  BRA.U !UP0, `(.L_x_70) ;  /* 0xfffffffd08e87547 */ /* 0x000fea000b83ffff */
.L_x_69:
[----:B------:R-:W2:Y:S01]  /*39c0*/  LDS R7, [UR5+0x10] ;  /* 0x00001005ff077984 */ /* 0x000ea20008000800 */
[----:B------:R-:W-:Y:S01]  /*39d0*/  IMAD.U32 R5, RZ, RZ, UR6 ;  /* 0x00000006ff057e24 */ /* 0x000fe2000f8e00ff */
[----:B------:R-:W-:-:S03]  /*39e0*/  MOV R4, UR47 ;  /* 0x0000002f00047c02 */ /* 0x000fc60008000f00 */
[----:B------:R-:W-:Y:S01]  /*39f0*/  VIADD R5, R5, 0x1b0 ;  /* 0x000001b005057836 */ /* 0x000fe20000000000 */
[----:B--2---:R-:W-:-:S04]  /*3a00*/  SHF.L.U32 R7, R7, 0x1f, RZ ;  /* 0x0000001f07077819 */ /* 0x004fc800000006ff */
[----:B------:R-:W2:Y:S02]  /*3a10*/  SYNCS.PHASECHK.TRANS64.TRYWAIT P0, [UR5+0x8], R7 ;  /* 0x00000807ff0075a7 */ /* 0x000ea40008001105 */
[----:B--2---:R-:W-:Y:S05]  /*3a20*/  @P0 BRA `(.L_x_71) ;  /* 0x0000000000080947 */ /* 0x004fea0003800000 */
[----:B------:R-:W2:Y:S02]  /*3a30*/  SYNCS.PHASECHK.TRANS64.TRYWAIT P0, [UR5+0x8], R7 ;  /* 0x00000807ff0075a7 */ /* 0x000ea40008001105 */
[----:B--2---:R-:W-:Y:S05]  /*3a40*/  @!P0 BRA `(.L_x_72) ;  /* 0x0000005000f88947 */ /* 0x004fea0003800000 */
.L_x_71:
[----:B--2---:R-:W-:Y:S01]  /*3a50*/  HFMA2 R0, -RZ, RZ, 0, 5.9604644775390625e-08 ;  /* 0x00000001ff007431 */ /* 0x004fe200000001ff */
[----:B------:R-:W-:Y:S01]  /*3a60*/  UPRMT UR4, UR47, 0x654, UR7 ;  /* 0x000006542f047896 */ /* 0x000fe20008000007 */
[----:B------:R-:W-:Y:S01]  /*3a70*/  IMAD.MOV.U32 R8, RZ, RZ, 0xffff ;  /* 0x0000ffffff087424 */ /* 0x000fe200078e00ff */
[----:B------:R-:W-:Y:S01]  /*3a80*/  PRMT R4, R4, 0x654, R5 ;  /* 0x0000065404047816 */ /* 0x000fe20000000005 */
[----:B------:R-:W-:Y:S02]  /*3a90*/  IMAD.MOV.U32 R6, RZ, RZ, 0x4 ;  /* 0x00000004ff067424 */ /* 0x000fe400078e00ff */
[----:B------:R-:W-:Y:S01]  /*3aa0*/  IMAD.SHL.U32 R9, R11, 0x20, RZ ;  /* 0x000000200b097824 */ /* 0x000fe200078e00ff */
[----:B------:R-:W-:Y:S02]  /*3ab0*/  MOV R5, UR4 ;  /* 0x0000000400057c02 */ /* 0x000fe40008000f00 */
[-C--:B------:R-:W-:Y:S01]  /*3ac0*/  SHF.L.U32 R8, R8, R11.reuse, RZ ;  /* 0x0000000b08087219 */ /* 0x080fe200000006ff */
[----:B------:R2:W-:Y:S01]  /*3ad0*/  SYNCS.ARRIVE.TRANS64.RED RZ, [UR4], R6 ;  /* 0x00000006ffff79a7 */ /* 0x0005e20008000404 */
[----:B------:R-:W-:Y:S01]  /*3ae0*/  SHF.L.U32 R7, R0, R11, RZ ;  /* 0x0000000b00077219 */ /* 0x000fe200000006ff */
[----:B------:R2:W-:Y:S04]  /*3af0*/  STS [UR6+0x1b0], R9 ;  /* 0x0001b009ff007988 */ /* 0x0005e80008000806 */
[----:B------:R2:W-:Y:S04]  /*3b00*/  STAS [R4.64], R11 ;  /* 0x0000000b04007dbd */ /* 0x0005e8000c0008ff */
[----:B------:R2:W-:Y:S04]  /*3b10*/  ATOMS.OR RZ, [UR5+0x14], R8 ;  /* 0x00001408ffff798c */ /* 0x0005e8000b000005 */
[----:B------:R2:W-:Y:S04]  /*3b20*/  ATOMS.OR RZ, [UR5+0x18], R7 ;  /* 0x00001807ffff798c */ /* 0x0005e8000b000005 */
[----:B------:R2:W-:Y:S02]  /*3b30*/  ATOMS.XOR RZ, [UR5+0x10], R0 ;  /* 0x00001000ffff798c */ /* 0x0005e4000b800005 */
.L_x_68:
[----:B-1----:R-:W-:Y:S05]  /*3b40*/  BSYNC B0 ;  /* 0x0000000000007941 */ /* 0x002fea0003800000 */
.L_x_67:
[----:B------:R-:W-:Y:S05]  /*3b50*/  BRA.U UP1, `(.L_x_73) ;  /* 0x00000001016c7547 */ /* 0x000fea000b800000 */
[----:B------:R-:W-:-:S03]  /*3b60*/  UMOV UR4, 0xffffffff ;  /* 0xffffffff00047882 */ /* 0x000fc60000000000 */
[----:B------:R-:W-:Y:S05]  /*3b70*/  BRA.DIV UR4, `(.L_x_74) ;  /* 0x0000005204c47947 */ /* 0x000fea000b800000 */
[----:B------:R-:W-:-:S13]  /*3b80*/  ELECT P6, URZ, PT ;  /* 0x0000000000ff782f */ /* 0x000fda00038c0000 */
.L_x_168:
[----:B------:R-:W-:Y:S05]  /*3b90*/  @!P6 BRA `(.L_x_73) ;  /* 0x00000000005ce947 */ /* 0x000fea0003800000 */
[----:B--2---:R-:W2:Y:S02]  /*3ba0*/  LDS R5, [UR5+0x10] ;  /* 0x00001005ff057984 */ /* 0x004ea40008000800 */
[----:B--2---:R-:W-:-:S04]  /*3bb0*/  SHF.L.U32 R5, R5, 0x1f, RZ ;  /* 0x0000001f05057819 */ /* 0x004fc800000006ff */
[----:B------:R-:W2:Y:S02]  /*3bc0*/  SYNCS.PHASECHK.TRANS64.TRYWAIT P0, [UR5+0x8], R5 ;  /* 0x00000805ff0075a7 */ /* 0x000ea40008001105 */
[----:B--2---:R-:W-:Y:S05]  /*3bd0*/  @P0 BRA `(.L_x_75) ;  /* 0x0000000000080947 */ /* 0x004fea0003800000 */
[----:B------:R-:W2:Y:S02]  /*3be0*/  SYNCS.PHASECHK.TRANS64.TRYWAIT P0, [UR5+0x8], R5 ;  /* 0x00000805ff0075a7 */ /* 0x000ea40008001105 */
[----:B--2---:R-:W-:Y:S05]  /*3bf0*/  @!P0 BRA `(.L_x_76) ;  /* 0x0000005000c48947 */ /* 0x004fea0003800000 */
.L_x_75:
[----:B------:R-:W3:Y:S01]  /*3c00*/  LDS R7, [UR6+0x1b0] ;  /* 0x0001b006ff077984 */ /* 0x000ee20008000800 */
[----:B--2---:R-:W-:Y:S02]  /*3c10*/  HFMA2 R0, -RZ, RZ, 0, 5.9604644775390625e-08 ;  /* 0x00000001ff007431 */ /* 0x004fe400000001ff */
[----:B------:R-:W-:Y:S01]  /*3c20*/  IMAD.MOV.U32 R4, RZ, RZ, 0xffff ;  /* 0x0000ffffff047424 */ /* 0x000fe200078e00ff */
[----:B------:R-:W-:Y:S01]  /*3c30*/  UPRMT UR4, UR47, 0x654, UR7 ;  /* 0x000006542f047896 */ /* 0x000fe20008000007 */
[----:B---3--:R-:W-:-:S03]  /*3c40*/  IMAD.SHL.U32 R5, R7, 0x20, RZ ;  /* 0x0000002007057824 */ /* 0x008fc600078e00ff */
[-C--:B------:R-:W-:Y:S02]  /*3c50*/  SHF.L.U32 R4, R4, R7.reuse, RZ ;  /* 0x0000000704047219 */ /* 0x080fe400000006ff */
[----:B------:R-:W-:Y:S01]  /*3c60*/  SHF.L.U32 R7, R0, R7, RZ ;  /* 0x0000000700077219 */ /* 0x000fe200000006ff */
[----:B------:R3:W-:Y:S04]  /*3c70*/  STS [UR6+0x1b0], R5 ;  /* 0x0001b005ff007988 */ /* 0x0007e80008000806 */
[----:B------:R3:W-:Y:S04]  /*3c80*/  ATOMS.OR RZ, [UR5+0x14], R4 ;  /* 0x00001404ffff798c */ /* 0x0007e8000b000005 */
[----:B------:R3:W-:Y:S01]  /*3c90*/  ATOMS.OR RZ, [UR5+0x18], R7 ;  /* 0x00001807ffff798c */ /* 0x0007e2000b000005 */
[----:B------:R-:W-:Y:S03]  /*3ca0*/  SYNCS.ARRIVE.TRANS64.RED.A1T0 RZ, [UR4], RZ ;  /* 0x000000ffffff79a7 */ /* 0x000fe60008100404 */
[----:B------:R3:W-:Y:S01]  /*3cb0*/  ATOMS.XOR RZ, [UR5+0x10], R0 ;  /* 0x00001000ffff798c */ /* 0x0007e2000b800005 */
[----:B------:R-:W-:Y:S05]  /*3cc0*/  BRA `(.L_x_73) ;  /* 0x0000000000107947 */ /* 0x000fea0003800000 */
.L_x_66:
[----:B------:R-:W-:Y:S02]  /*3cd0*/  MOV R0, 0xffffffff ;  /* 0xffffffff00007802 */ /* 0x000fe40000000f00 */
[----:B------:R-:W-:-:S03]  /*3ce0*/  MOV R4, 0x3d10 ;  /* 0x00003d1000047802 */ /* 0x000fc60000000f00 */
[----:B------:R2:W-:Y:S04]  /*3cf0*/  STS [UR6+0x1b0], R0 ;  /* 0x0001b000ff007988 */ /* 0x0005e80008000806 */
[----:B-12--5:R-:W-:Y:S05]  /*3d00*/  CALL.REL.NOINC `($__internal_1_$__cuda_sm10x_tcgen05_guardrail_trap_phase_invalid_during_alloc) ;  /* 0x00000058000c7944 */ /* 0x026fea0003c00000 */
.L_x_73:
[----:B------:R-:W-:Y:S05]  /*3d10*/  WARPSYNC.ALL ;  /* 0x0000000000007948 */ /* 0x000fea0003800000 */
[----:B------:R-:W4:Y:S01]  /*3d20*/  S2UR UR4, SR_CgaCtaId ;  /* 0x00000000000479c3 */ /* 0x000f220000008800 */
[----:B------:R-:W-:Y:S01]  /*3d30*/  UMOV UR26, 0x400 ;  /* 0x00000400001a7882 */ /* 0x000fe20000000000 */
[----:B------:R-:W-:-:S06]  /*3d40*/  NOP ;  /* 0x0000000000007918 */ /* 0x000fcc0000000000 */
[----:B------:R-:W-:Y:S06]  /*3d50*/  BAR.ARV 0x6, 0xa0 ;  /* 0x0182800000007b1d */ /* 0x000fec0000002000 */
[----:B------:R-:W1:Y:S01]  /*3d60*/  LDCU UR6, c[0x0][0x38c] ;  /* 0x00007180ff0677ac */ /* 0x000e620008000800 */
[----:B------:R-:W-:Y:S01]  /*3d70*/  LOP3.LUT R3, R3, 0xffff, RZ, 0xc0, !PT ;  /* 0x0000ffff03037812 */ /* 0x000fe200078ec0ff */
[----:B--2---:R-:W-:Y:S01]  /*3d80*/  IMAD.MOV.U32 R9, RZ, RZ, 0x1 ;  /* 0x00000001ff097424 */ /* 0x004fe200078e00ff */
[----:B------:R-:W-:Y:S01]  /*3d90*/  LOP3.LUT R2, R2, 0xffff, RZ, 0xc0, !PT ;  /* 0x0000ffff02027812 */ /* 0x000fe200078ec0ff */
[----:B------:R-:W-:Y:S01]  /*3da0*/  IMAD.MOV.U32 R8, RZ, RZ, RZ ;  /* 0x000000ffff087224 */ /* 0x000fe200078e00ff */
[----:B------:R-:W-:Y:S01]  /*3db0*/  R2UR UR28, R3 ;  /* 0x00000000031c72ca */ /* 0x000fe200000e0000 */
[----:B------:R-:W-:Y:S01]  /*3dc0*/  UMOV UR32, URZ ;  /* 0x000000ff00207c82 */ /* 0x000fe20008000000 */
[----:B------:R-:W-:-:S02]  /*3dd0*/  R2UR UR42, R2 ;  /* 0x00000000022a72ca */ /* 0x000fc400000e0000 */
[----:B------:R-:W-:Y:S01]  /*3de0*/  CS2R R2, SRZ ;  /* 0x0000000000027805 */ /* 0x000fe2000001ff00 */
[----:B------:R-:W-:Y:S01]  /*3df0*/  UMOV UR23, URZ ;  /* 0x000000ff00177c82 */ /* 0x000fe20008000000 */
[----:B----4-:R-:W-:Y:S01]  /*3e00*/  ULEA UR26, UR4, UR26, 0x18 ;  /* 0x0000001a041a7291 */ /* 0x010fe2000f8ec0ff */
[----:B------:R-:W-:Y:S01]  /*3e10*/  UMOV UR22, URZ ;  /* 0x000000ff00167c82 */ /* 0x000fe20008000000 */
[----:B------:R-:W-:Y:S02]  /*3e20*/  UISETP.NE.AND UP3, UPT, UR46, URZ, UPT ;  /* 0x000000ff2e00728c */ /* 0x000fe4000bf65270 */
[----:B------:R-:W-:Y:S02]  /*3e30*/  UIADD3 UR5, UPT, UPT, UR26, 0x4300, URZ ;  /* 0x000043001a057890 */ /* 0x000fe4000fffe0ff */
[----:B------:R-:W-:-:S03]  /*3e40*/  UIADD3 UR4, UPT, UPT, UR26, 0x1e300, URZ ;  /* 0x0001e3001a047890 */ /* 0x000fc6000fffe0ff */
[----:B---3--:R-:W2:Y:S01]  /*3e50*/  LDS R0, [UR26+0x1b0] ;  /* 0x0001b01aff007984 */ /* 0x008ea20008000800 */
[----:B-1----:R-:W-:Y:S02]  /*3e60*/  UIADD3 UR6, UPT, UPT, UR6, 0x7f, URZ ;  /* 0x0000007f06067890 */ /* 0x002fe4000fffe0ff */
[----:B------:R-:W-:Y:S02]  /*3e70*/  USHF.R.U32.HI UR5, URZ, 0x4, UR5 ;  /* 0x00000004ff057899 */ /* 0x000fe40008011605 */
[----:B------:R-:W-:Y:S02]  /*3e80*/  USHF.R.S32.HI UR33, URZ, 0x1f, UR6 ;  /* 0x0000001fff217899 */ /* 0x000fe40008011406 */
[----:B------:R-:W-:Y:S02]  /*3e90*/  USHF.R.U32.HI UR4, URZ, 0x4, UR4 ;  /* 0x00000004ff047899 */ /* 0x000fe40008011604 */
[----:B------:R-:W-:Y:S02]  /*3ea0*/  ULEA.HI UR33, UR33, UR6, URZ, 0x7 ;  /* 0x0000000621217291 */ /* 0x000fe4000f8f38ff */
[----:B------:R-:W-:-:S02]  /*3eb0*/  ULOP3.LUT UR5, UR5, 0x3fff, URZ, 0xc0, !UPT ;  /* 0x00003fff05057892 */ /* 0x000fc4000f8ec0ff */
[----:B------:R-:W-:Y:S02]  /*3ec0*/  USHF.R.S32.HI UR33, URZ, 0x7, UR33 ;  /* 0x00000007ff217899 */ /* 0x000fe40008011421 */
[----:B------:R-:W-:Y:S02]  /*3ed0*/  ULOP3.LUT UR30, UR4, 0x3fff, URZ, 0xc0, !UPT ;  /* 0x00003fff041e7892 */ /* 0x000fe4000f8ec0ff */
[----:B------:R-:W-:Y:S01]  /*3ee0*/  UISETP.LT.AND UP0, UPT, UR33, 0x1, UPT ;  /* 0x000000012100788c */ /* 0x000fe2000bf01270 */
[----:B------:R-:W-:Y:S01]  /*3ef0*/  UMOV UR40, 0x0 ;  /* 0x0000000000287882 */ /* 0x000fe20000000000 */
[----:B------:R-:W-:Y:S01]  /*3f00*/  UMOV UR41, 0x8200490 ;  /* 0x0820049000297882 */ /* 0x000fe20000000000 */
[----:B------:R-:W-:Y:S02]  /*3f10*/  ULOP3.LUT UR29, UR5, 0x10000, URZ, 0xfc, !UPT ;  /* 0x00010000051d7892 */ /* 0x000fe4000f8efcff */
[----:B------:R-:W-:Y:S02]  /*3f20*/  ULOP3.LUT UR30, UR30, 0x10000, URZ, 0xfc, !UPT ;  /* 0x000100001e1e7892 */ /* 0x000fe4000f8efcff */
[----:B------:R-:W-:Y:S01]  /*3f30*/  USEL UR43, UR33, 0x1, !UP0 ;  /* 0x00000001212b7887 */ /* 0x000fe2000c000000 */
[----:B------:R-:W-:Y:S01]  /*3f40*/  UMOV UR38, 0x0 ;  /* 0x0000000000267882 */ /* 0x000fe20000000000 */
[----:B------:R-:W-:Y:S01]  /*3f50*/  UMOV UR39, 0x8200490 ;  /* 0x0820049000277882 */ /* 0x000fe20000000000 */
[----:B------:R-:W-:Y:S01]  /*3f60*/  UMOV UR36, 0x0 ;  /* 0x0000000000247882 */ /* 0x000fe20000000000 */
[----:B------:R-:W-:Y:S01]  /*3f70*/  UMOV UR37, 0x8200490 ;  /* 0x0820049000257882 */ /* 0x000fe20000000000 */
[----:B------:R-:W-:Y:S01]  /*3f80*/  UMOV UR34, 0x0 ;  /* 0x0000000000227882 */ /* 0x000fe20000000000 */
[----:B------:R-:W-:Y:S01]  /*3f90*/  UMOV UR35, 0x8200490 ;  /* 0x0820049000237882 */ /* 0x000fe20000000000 */
[----:B--2---:R-:W-:-:S15]  /*3fa0*/  R2UR UR44, R0 ;  /* 0x00000000002c72ca */ /* 0x004fde00000e0000 */
.L_x_84:
[C---:B------:R-:W-:Y:S02]  /*3fb0*/  LEA R0, R8.reuse, UR26, 0x3 ;  /* 0x0000001a08007c11 */ /* 0x040fe4000f8e18ff */
[----:B------:R-:W-:Y:S02]  /*3fc0*/  SHF.L.U32 R5, R3, 0x1f, RZ ;  /* 0x0000001f03057819 */ /* 0x000fe400000006ff */
[----:B------:R-:W-:Y:S02]  /*3fd0*/  LEA R4, R8, UR26, 0x4 ;  /* 0x0000001a08047c11 */ /* 0x000fe4000f8e20ff */
[----:B------:R-:W1:Y:S02]  /*3fe0*/  SYNCS.PHASECHK.TRANS64.TRYWAIT P0, [R0+URZ+0x100], R5 ;  /* 0x00010005000075a7 */ /* 0x000e6400080011ff */
[----:B-1-3--:R-:W-:Y:S05]  /*3ff0*/  @!P0 BRA `(.L_x_77) ;  /* 0x0000004c00dc8947 */ /* 0x00afea0003800000 */
.L_x_169:
[----:B-1----:R-:W1:Y:S01]  /*4000*/  LDS.128 R4, [R4+0x190] ;  /* 0x0001900004047984 */ /* 0x002e620000000c00 */
[----:B------:R-:W-:Y:S02]  /*4010*/  VIADD R0, R0, 0x110 ;  /* 0x0000011000007836 */ /* 0x000fe40000000000 */
[----:B------:R-:W-:Y:S01]  /*4020*/  VIADD R8, R8, 0x1 ;  /* 0x0000000108087836 */ /* 0x000fe20000000000 */
[----:B------:R-:W-:Y:S01]  /*4030*/  @!PT LDS RZ, [RZ] ;  /* 0x00000000fffff984 */ /* 0x000fe20000000800 */
[----:B------:R-:W-:Y:S01]  /*4040*/  @!PT LDS RZ, [RZ] ;  /* 0x00000000fffff984 */ /* 0x000fe20000000800 */
[----:B------:R-:W-:Y:S01]  /*4050*/  @!PT LDS RZ, [RZ] ;  /* 0x00000000fffff984 */ /* 0x000fe20000000800 */
[----:B------:R-:W-:Y:S01]  /*4060*/  @!PT LDS RZ, [RZ] ;  /* 0x00000000fffff984 */ /* 0x000fe20000000800 */
[----:B------:R2:W-:Y:S06]  /*4070*/  MEMBAR.ALL.CTA ;  /* 0x0000000000007992 */ /* 0x0005ec0000008000 */
[----:B--2---:R-:W2:Y:S01]  /*4080*/  FENCE.VIEW.ASYNC.S ;  /* 0x00000000000073c6 */ /* 0x004ea20000000000 */
[----:B------:R-:W-:-:S04]  /*4090*/  PRMT R0, RZ, 0x654, R0 ;  /* 0x00000654ff007816 */ /* 0x000fc80000000000 */
[----:B--2---:R2:W-:Y:S01]  /*40a0*/  SYNCS.ARRIVE.TRANS64.RED.A1T0 RZ, [R0+URZ], RZ ;  /* 0x000000ff00ff79a7 */ /* 0x0045e200081004ff */
[----:B-1----:R-:W-:Y:S01]  /*40b0*/  LOP3.LUT P1, RZ, R6, 0x1, RZ, 0xc0, !PT ;  /* 0x0000000106ff7812 */ /* 0x002fe2000782c0ff */
[----:B--2---:R-:W-:-:S12]  /*40c0*/  BRA.U UP3, `(.L_x_78) ;  /* 0x0000000503087547 */ /* 0x004fd8000b800000 */
[----:B------:R-:W1:Y:S01]  /*40d0*/  LDCU UR4, c[0x0][0x38c] ;  /* 0x00007180ff0477ac */ /* 0x000e620008000800 */
[----:B------:R-:W-:Y:S02]  /*40e0*/  PLOP3.LUT P2, PT, PT, PT, PT, 0x80, 0x8 ;  /* 0x000000000008781c */ /* 0x000fe40003f4f070 */
[----:B------:R-:W-:Y:S01]  /*40f0*/  SHF.L.U32 R5, R9, 0x1f, RZ ;  /* 0x0000001f09057819 */ /* 0x000fe200000006ff */
[----:B------:R-:W-:Y:S02]  /*4100*/  ULEA UR31, UR32, UR26, 0x3 ;  /* 0x0000001a201f7291 */ /* 0x000fe4000f8e18ff */
[----:B------:R-:W-:Y:S02]  /*4110*/  ULEA UR11, UR32, UR44, 0x6 ;  /* 0x0000002c200b7291 */ /* 0x000fe4000f8e30ff */
[----:B-1----:R-:W-:-:S06]  /*4120*/  UISETP.GE.AND UP0, UPT, UR4, 0x1, UPT ;  /* 0x000000010400788c */ /* 0x002fcc000bf06270 */
[----:B------:R-:W-:-:S05]  /*4130*/  PLOP3.LUT P0, PT, PT, PT, UP0, 0x80, 0x8 ;  /* 0x000000000008781c */ /* 0x000fca0003f0f008 */
[----:B------:R-:W-:-:S08]  /*4140*/  @UP0 ULEA UR4, UR23, UR26, 0x3 ;  /* 0x0000001a17040291 */ /* 0x000fd0000f8e18ff */
[----:B------:R-:W-:-:S04]  /*4150*/  @P0 SHF.L.U32 R0, R2, 0x1f, RZ ;  /* 0x0000001f02000819 */ /* 0x000fc800000006ff */
[----:B------:R1:W2:Y:S01]  /*4160*/  @P0 SYNCS.PHASECHK.TRANS64.TRYWAIT P2, [UR4], R0 ;  /* 0x00000000ff0005a7 */ /* 0x0002a20008041104 */
[----:B------:R-:W3:Y:S02]  /*4170*/  SYNCS.PHASECHK.TRANS64.TRYWAIT P0, [UR31+0x140], R5 ;  /* 0x00014005ff0075a7 */ /* 0x000ee4000800111f */
[----:B-123--:R-:W-:Y:S05]  /*4180*/  @!P0 BRA `(.L_x_79) ;  /* 0x0000004c008c8947 */ /* 0x00efea0003800000 */
.L_x_171:
[----:B------:R-:W-:Y:S01]  /*4190*/  UMOV UR27, UR22 ;  /* 0x00000016001b7c82 */ /* 0x000fe20008000000 */
[----:B------:R-:W-:Y:S05]  /*41a0*/  BRA.U !UP0, `(.L_x_80) ;  /* 0x0000000108c07547 */ /* 0x000fea000b800000 */
[----:B------:R-:W-:Y:S02]  /*41b0*/  UIADD3 UR27, UPT, UPT, UR43, UR22, URZ ;  /* 0x000000162b1b7290 */ /* 0x000fe4000fffe0ff */
[----:B------:R-:W-:Y:S01]  /*41c0*/  UPLOP3.LUT UP2, UPT, UPT, UPT, UPT, 0x40, 0x4 ;  /* 0x000000000004789c */ /* 0x000fe20003f4e870 */
[----:B------:R-:W-:Y:S01]  /*41d0*/  UMOV UR24, UR33 ;  /* 0x0000002100187c82 */ /* 0x000fe20008000000 */
[----:B------:R-:W-:-:S09]  /*41e0*/  UMOV UR10, UR23 ;  /* 0x00000017000a7c82 */ /* 0x000fd20008000000 */
.L_x_83:
[----:B--2---:R-:W-:Y:S01]  /*41f0*/  ULEA UR5, UR10, UR26, 0x3 ;  /* 0x0000001a0a057291 */ /* 0x004fe2000f8e18ff */
[----:B---3--:R-:W-:Y:S11]  /*4200*/  @P2 BRA `(.L_x_81) ;  /* 0x00000000000c2947 */ /* 0x008ff60003800000 */
[----:B-1----:R-:W-:Y:S04]  /*4210*/  SHF.L.U32 R5, R2, 0x1f, RZ ;  /* 0x0000001f02057819 */ /* 0x002fe800000006ff */
[----:B------:R-:W1:Y:S02]  /*4220*/  SYNCS.PHASECHK.TRANS64.TRYWAIT P0, [UR5], R5 ;  /* 0x00000005ff0075a7 */ /* 0x000e640008001105 */
[----:B-1----:R-:W-:Y:S05]  /*4230*/  @!P0 BRA `(.L_x_82) ;  /* 0x0000004c00788947 */ /* 0x002fea0003800000 */
.L_x_81:
[----:B------:R-:W-:Y:S01]  /*4240*/  UISETP.NE.AND UP0, UPT, UR24, 0x1, UPT ;  /* 0x000000011800788c */ /* 0x000fe2000bf05270 */
[----:B------:R-:W-:Y:S01]  /*4250*/  PLOP3.LUT P2, PT, PT, PT, PT, 0x80, 0x8 ;  /* 0x000000000008781c */ /* 0x000fe20003f4f070 */
[----:B------:R-:W-:Y:S02]  /*4260*/  UIADD3 UR4, UPT, UPT, UR10, 0x1, URZ ;  /* 0x000000010a047890 */ /* 0x000fe4000fffe0ff */
[----:B------:R-:W-:Y:S02]  /*4270*/  UIADD3 UR25, UPT, UPT, UR5, 0x68, URZ ;  /* 0x0000006805197890 */ /* 0x000fe4000fffe0ff */
[----:B------:R-:W-:Y:S01]  /*4280*/  UISETP.NE.AND UP1, UPT, UR4, 0xd, UPT ;  /* 0x0000000d0400788c */ /* 0x000fe2000bf25270 */
[----:B------:R-:W-:Y:S01]  /*4290*/  PLOP3.LUT P0, PT, PT, PT, UP0, 0x80, 0x8 ;  /* 0x000000000008781c */ /* 0x000fe20003f0f008 */
[----:B------:R-:W-:Y:S02]  /*42a0*/  UIADD3 UR22, UPT, UPT, UR22, 0x1, URZ ;  /* 0x0000000116167890 */ /* 0x000fe4000fffe0ff */
[----:B------:R-:W-:Y:S02]  /*42b0*/  USEL UR6, URZ, 0x1, UP1 ;  /* 0x00000001ff067887 */ /* 0x000fe40008800000 */
[----:B------:R-:W-:Y:S02]  /*42c0*/  USEL UR23, UR4, URZ, UP1 ;  /* 0x000000ff04177287 */ /* 0x000fe40008800000 */
[----:B------:R-:W-:Y:S02]  /*42d0*/  UIADD3 UR24, UPT, UPT, UR24, -0x1, URZ ;  /* 0xffffffff18187890 */ /* 0x000fe4000fffe0ff */
[----:B------:R-:W-:Y:S01]  /*42e0*/  @UP0 ULEA UR4, UR23, UR26, 0x3 ;  /* 0x0000001a17040291 */ /* 0x000fe2000f8e18ff */
[----:B------:R-:W-:Y:S01]  /*42f0*/  LOP3.LUT R2, R2, UR6, RZ, 0x3c, !PT ;  /* 0x0000000602027c12 */ /* 0x000fe2000f8e3cff */
[----:B------:R-:W-:Y:S02]  /*4300*/  ULEA UR6, UR10, UR30, 0x9 ;  /* 0x0000001e0a067291 */ /* 0x000fe4000f8e48ff */
[----:B------:R-:W-:Y:S01]  /*4310*/  UISETP.NE.AND UP0, UPT, UR22, UR27, UPT ;  /* 0x0000001b1600728c */ /* 0x000fe2000bf05270 */
[----:B-1----:R-:W-:Y:S01]  /*4320*/  @P0 SHF.L.U32 R0, R2, 0x1f, RZ ;  /* 0x0000001f02000819 */ /* 0x002fe200000006ff */
[----:B------:R-:W-:Y:S02]  /*4330*/  UIADD3 UR20, UPT, UPT, UR6, 0x2, URZ ;  /* 0x0000000206147890 */ /* 0x000fe4000fffe0ff */
[----:B------:R-:W-:Y:S01]  /*4340*/  UIADD3 UR16, UPT, UPT, UR6, 0x4, URZ ;  /* 0x0000000406107890 */ /* 0x000fe2000fffe0ff */
[----:B------:R2:W3:Y:S01]  /*4350*/  @P0 SYNCS.PHASECHK.TRANS64.TRYWAIT P2, [UR4], R0 ;  /* 0x00000000ff0005a7 */ /* 0x0004e20008041104 */
[----:B------:R-:W-:Y:S02]  /*4360*/  ULEA UR4, UR10, UR29, 0x9 ;  /* 0x0000001d0a047291 */ /* 0x000fe4000f8e48ff */
[----:B------:R-:W-:Y:S02]  /*4370*/  UIADD3 UR12, UPT, UPT, UR6, 0x6, URZ ;  /* 0x00000006060c7890 */ /* 0x000fe4000fffe0ff */
[----:B------:R-:W-:Y:S02]  /*4380*/  UIADD3 UR18, UPT, UPT, UR4, 0x2, URZ ;  /* 0x0000000204127890 */ /* 0x000fe4000fffe0ff */
[----:B------:R-:W-:Y:S02]  /*4390*/  UIADD3 UR14, UPT, UPT, UR4, 0x4, URZ ;  /* 0x00000004040e7890 */ /* 0x000fe4000fffe0ff */
[----:B------:R-:W-:Y:S01]  /*43a0*/  UIADD3 UR8, UPT, UPT, UR4, 0x6, URZ ;  /* 0x0000000604087890 */ /* 0x000fe2000fffe0ff */
[----:B------:R-:W-:Y:S01]  /*43b0*/  UMOV UR7, 0x40004040 ;  /* 0x4000404000077882 */ /* 0x000fe20000000000 */
[----:B------:R-:W-:Y:S01]  /*43c0*/  UMOV UR5, 0x40004040 ;  /* 0x4000404000057882 */ /* 0x000fe20000000000 */
[----:B------:R-:W-:Y:S01]  /*43d0*/  UMOV UR21, 0x40004040 ;  /* 0x4000404000157882 */ /* 0x000fe20000000000 */
[----:B------:R2:W-:Y:S01]  /*43e0*/  UTCQMMA.2CTA gdesc[UR4], gdesc[UR6], tmem[UR11], tmem[UR40], idesc[UR41], UP2 ;  /* 0x00ff2806040075ea */ /* 0x0005e2000920030b */
[----:B------:R-:W-:Y:S01]  /*43f0*/  UPLOP3.LUT UP2, UPT, UPT, UPT, UPT, 0x80, 0x8 ;  /* 0x000000000008789c */ /* 0x000fe20003f4f070 */
[----:B------:R-:W-:Y:S01]  /*4400*/  UMOV UR19, 0x40004040 ;  /* 0x4000404000137882 */ /* 0x000fe20000000000 */
[----:B------:R-:W-:Y:S01]  /*4410*/  UMOV UR17, 0x40004040 ;  /* 0x4000404000117882 */ /* 0x000fe20000000000 */
[----:B------:R2:W-:Y:S01]  /*4420*/  UTCQMMA.2CTA gdesc[UR18], gdesc[UR20], tmem[UR11], tmem[UR38], idesc[UR39], UPT ;  /* 0x00ff2614120075ea */ /* 0x0005e2000ba0030b */
[----:B------:R-:W-:Y:S01]  /*4430*/  UMOV UR15, 0x40004040 ;  /* 0x40004040000f7882 */ /* 0x000fe20000000000 */
[----:B------:R-:W-:Y:S01]  /*4440*/  UMOV UR13, 0x40004040 ;  /* 0x40004040000d7882 */ /* 0x000fe20000000000 */
[----:B------:R-:W-:Y:S01]  /*4450*/  UMOV UR9, 0x40004040 ;  /* 0x4000404000097882 */ /* 0x000fe20000000000 */
[----:B------:R2:W-:Y:S01]  /*4460*/  UTCQMMA.2CTA gdesc[UR14], gdesc[UR16], tmem[UR11], tmem[UR36], idesc[UR37], UPT ;  /* 0x00ff24100e0075ea */ /* 0x0005e2000ba0030b */
[----:B------:R2:W-:Y:S01]  /*4470*/  UTCQMMA.2CTA gdesc[UR8], gdesc[UR12], tmem[UR11], tmem[UR34], idesc[UR35], UPT ;  /* 0x00ff220c080075ea */ /* 0x0005e2000ba0030b */
[----:B------:R2:W-:Y:S01]  /*4480*/  UTCBAR.2CTA.MULTICAST [UR25], URZ, UR28 ;  /* 0x000000ff190073e9 */ /* 0x0005e2000820081c */
[----:B------:R-:W-:Y:S01]  /*4490*/  UMOV UR10, UR23 ;  /* 0x00000017000a7c82 */ /* 0x000fe20008000000 */
[----:B------:R-:W-:Y:S05]  /*44a0*/  BRA.U UP0, `(.L_x_83) ;  /* 0xfffffffd00507547 */ /* 0x000fea000b83ffff */
.L_x_80:
[----:B--2---:R-:W-:Y:S01]  /*44b0*/  UIADD3 UR4, UPT, UPT, UR31, 0x120, URZ ;  /* 0x000001201f047890 */ /* 0x004fe2000fffe0ff */
[----:B------:R-:W-:-:S08]  /*44c0*/  UMOV UR22, UR27 ;  /* 0x0000001b00167c82 */ /* 0x000fd00008000000 */
[----:B------:R2:W-:Y:S01]  /*44d0*/  UTCBAR.2CTA.MULTICAST [UR4], URZ, UR42 ;  /* 0x000000ff040073e9 */ /* 0x0005e2000820082a */
[----:B------:R-:W-:Y:S02]  /*44e0*/  NOP ;  /* 0x0000000000007918 */ /* 0x000fe40000000000 */
.L_x_78:
[----:B--2---:R-:W-:Y:S01]  /*44f0*/  UIADD3 UR4, UPT, UPT, UR32, 0x1, URZ ;  /* 0x0000000120047890 */ /* 0x004fe2000fffe0ff */
[----:B------:R-:W-:-:S03]  /*4500*/  ISETP.NE.AND P0, PT, R8, 0x2, PT ;  /* 0x000000020800780c */ /* 0x000fc60003f05270 */
[----:B------:R-:W-:Y:S01]  /*4510*/  UISETP.NE.AND UP0, UPT, UR4, 0x4, UPT ;  /* 0x000000040400788c */ /* 0x000fe2000bf05270 */
[----:B-1----:R-:W-:Y:S02]  /*4520*/  SEL R0, RZ, 0x1, P0 ;  /* 0x00000001ff007807 */ /* 0x002fe40000000000 */
[----:B------:R-:W-:Y:S01]  /*4530*/  SEL R8, R8, RZ, P0 ;  /* 0x000000ff08087207 */ /* 0x000fe20000000000 */
[----:B------:R-:W-:Y:S01]  /*4540*/  USEL UR5, URZ, 0x1, UP0 ;  /* 0x00000001ff057887 */ /* 0x000fe20008000000 */
[----:B------:R-:W-:Y:S01]  /*4550*/  LOP3.LUT R3, R3, R0, RZ, 0x3c, !PT ;  /* 0x0000000003037212 */ /* 0x000fe200078e3cff */
[----:B------:R-:W-:-:S04]  /*4560*/  USEL UR32, UR4, URZ, UP0 ;  /* 0x000000ff04207287 */ /* 0x000fc80008000000 */
[----:B------:R-:W-:Y:S01]  /*4570*/  LOP3.LUT R9, R9, UR5, RZ, 0x3c, !PT ;  /* 0x0000000509097c12 */ /* 0x000fe2000f8e3cff */
[----:B------:R-:W-:Y:S07]  /*4580*/  @P1 BRA `(.L_x_84) ;  /* 0xfffffff800881947 */ /* 0x000fee000383ffff */
[----:B------:R-:W1:Y:S01]  /*4590*/  S2UR UR8, SR_CgaCtaId ;  /* 0x00000000000879c3 */ /* 0x000e620000008800 */
[----:B------:R-:W-:Y:S01]  /*45a0*/  ELECT P0, URZ, PT ;  /* 0x0000000000ff782f */ /* 0x000fe20003800000 */
[----:B------:R-:W-:Y:S01]  /*45b0*/  HFMA2 R0, -RZ, RZ, 0, 5.9604644775390625e-08 ;  /* 0x00000001ff007431 */ /* 0x000fe200000001ff */
[----:B------:R-:W-:-:S05]  /*45c0*/  UMOV UR4, 0x40 ;  /* 0x0000004000047882 */ /* 0x000fca0000000000 */
[----:B------:R-:W-:Y:S01]  /*45d0*/  UVIRTCOUNT.DEALLOC.SMPOOL 0x80 ;  /* 0x000000800000784c */ /* 0x000fe20000000000 */
[----:B------:R-:W-:Y:S02]  /*45e0*/  UISETP.NE.AND UP1, UPT, UR46, URZ, UPT ;  /* 0x000000ff2e00728c */ /* 0x000fe4000bf25270 */
[----:B-1----:R-:W-:-:S09]  /*45f0*/  ULEA UR8, UR8, UR4, 0x18 ;  /* 0x0000000408087291 */ /* 0x002fd2000f8ec0ff */
[----:B------:R1:W-:Y:S01]  /*4600*/  @P0 STS.U8 [UR8+0x1c], R0 ;  /* 0x00001c00ff000988 */ /* 0x0003e20008000008 */
[----:B------:R-:W-:Y:S05]  /*4610*/  BRA.U UP1, `(.L_x_85) ;  /* 0x0000000101a07547 */ /* 0x000fea000b800000 */
[----:B------:R-:W-:Y:S01]  /*4620*/  UIADD3 UR7, UPT, UPT, UR26, 0x140, URZ ;  /* 0x000001401a077890 */ /* 0x000fe2000fffe0ff */
[----:B------:R-:W-:-:S03]  /*4630*/  SHF.L.U32 R3, R9, 0x1f, RZ ;  /* 0x0000001f09037819 */ /* 0x000fc600000006ff */
[----:B------:R-:W-:-:S09]  /*4640*/  ULEA UR4, UR32, UR7, 0x3 ;  /* 0x0000000720047291 */ /* 0x000fd2000f8e18ff */
[----:B------:R-:W2:Y:S02]  /*4650*/  SYNCS.PHASECHK.TRANS64.TRYWAIT P0, [UR4], R3 ;  /* 0x00000003ff0075a7 */ /* 0x000ea40008001104 */
[----:B--2---:R-:W-:Y:S05]  /*4660*/  @!P0 BRA `(.L_x_86) ;  /* 0x0000004800848947 */ /* 0x004fea0003800000 */
.L_x_174:
        /* <DEDUP_REMOVED lines=9> */
.L_x_176:
        /* <DEDUP_REMOVED lines=9> */
.L_x_178:
[----:B------:R-:W-:-:S04]  /*4790*/  UIADD3 UR4, UPT, UPT, UR4, 0x1, URZ ;  /* 0x0000000104047890 */ /* 0x000fc8000fffe0ff */
[----:B------:R-:W-:-:S04]  /*47a0*/  UISETP.NE.AND UP0, UPT, UR4, 0x4, UPT ;  /* 0x000000040400788c */ /* 0x000fc8000bf05270 */
[----:B------:R-:W-:Y:S02]  /*47b0*/  USEL UR5, URZ, 0x1, UP0 ;  /* 0x00000001ff057887 */ /* 0x000fe40008000000 */
[----:B------:R-:W-:-:S04]  /*47c0*/  USEL UR4, UR4, URZ, UP0 ;  /* 0x000000ff04047287 */ /* 0x000fc80008000000 */
[----:B------:R-:W-:Y:S01]  /*47d0*/  ULEA UR4, UR4, UR7, 0x3 ;  /* 0x0000000704047291 */ /* 0x000fe2000f8e18ff */
[----:B-1----:R-:W-:-:S04]  /*47e0*/  LOP3.LUT R3, R2, UR5, RZ, 0x3c, !PT ;  /* 0x0000000502037c12 */ /* 0x002fc8000f8e3cff */
[----:B------:R-:W-:Y:S01]  /*47f0*/  SHF.L.U32 R3, R3, 0x1f, RZ ;  /* 0x0000001f03037819 */ /* 0x000fe200000006ff */
[----:B------:R-:W-:-:S04]  /*4800*/  IMAD.U32 R0, RZ, RZ, UR4 ;  /* 0x00000004ff007e24 */ /* 0x000fc8000f8e00ff */
[----:B------:R1:W2:Y:S03]  /*4810*/  SYNCS.PHASECHK.TRANS64.TRYWAIT P0, [R0+URZ], R3 ;  /* 0x00000003000075a7 */ /* 0x0002a600080011ff */
[----:B--2---:R-:W-:Y:S05]  /*4820*/  @!P0 NANOSLEEP.SYNCS 0x989680 ;  /* 0x009896800000895d */ /* 0x004fea0003900000 */
[----:B------:R-:W2:Y:S02]  /*4830*/  @!P0 SYNCS.PHASECHK.TRANS64 P0, [R0+URZ], R3 ;  /* 0x00000003000085a7 */ /* 0x000ea400080010ff */
[----:B--2---:R-:W-:Y:S05]  /*4840*/  @P0 BRA `(.L_x_89) ;  /* 0x0000000000200947 */ /* 0x004fea0003800000 */
.L_x_90:
[----:B--2---:R2:W4:Y:S02]  /*4850*/  SYNCS.PHASECHK.TRANS64.TRYWAIT P0, [R0+URZ], R3 ;  /* 0x00000003000075a7 */ /* 0x00452400080011ff */
[----:B----4-:R-:W-:Y:S05]  /*4860*/  @!P0 NANOSLEEP.SYNCS 0x989680 ;  /* 0x009896800000895d */ /* 0x010fea0003900000 */
[----:B------:R-:W4:Y:S02]  /*4870*/  @!P0 SYNCS.PHASECHK.TRANS64 P0, [R0+URZ], R3 ;  /* 0x00000003000085a7 */ /* 0x000f2400080010ff */
[----:B----4-:R-:W-:Y:S05]  /*4880*/  @!P0 BRA `(.L_x_90) ;  /* 0xfffffffc00f08947 */ /* 0x010fea000383ffff */
[----:B------:R-:W-:Y:S05]  /*4890*/  BRA `(.L_x_89) ;  /* 0x00000000000c7947 */ /* 0x000fea0003800000 */
.L_x_85:
[----:B------:R-:W-:-:S04]  /*48a0*/  UIADD3 UR4, UPT, UPT, UR26, 0x180, URZ ;  /* 0x000001801a047890 */ /* 0x000fc8000fffe0ff */
[----:B------:R-:W-:-:S09]  /*48b0*/  UPRMT UR4, UR47, 0x654, UR4 ;  /* 0x000006542f047896 */ /* 0x000fd20008000004 */
[----:B------:R-:W-:Y:S03]  /*48c0*/  SYNCS.ARRIVE.TRANS64.RED.A1T0 RZ, [UR4], RZ ;  /* 0x000000ffffff79a7 */ /* 0x000fe60008100404 */
.L_x_89:
[----:B-12---:R-:W-:Y:S01]  /*48d0*/  SHF.L.U32 R3, RZ, 0x1f, RZ ;  /* 0x0000001fff037819 */ /* 0x006fe200000006ff */
[----:B------:R-:W-:Y:S01]  /*48e0*/  UIADD3 UR4, UPT, UPT, UR26, 0x180, URZ ;  /* 0x000001801a047890 */ /* 0x000fe2000fffe0ff */
[----:B------:R-:W-:Y:S02]  /*48f0*/  PLOP3.LUT P0, PT, PT, PT, UP1, 0x80, 0x8 ;  /* 0x000000000008781c */ /* 0x000fe40003f0f018 */
[----:B------:R-:W1:Y:S02]  /*4900*/  SYNCS.PHASECHK.TRANS64.TRYWAIT P1, [UR26+0x180], R3 ;  /* 0x00018003ff0075a7 */ /* 0x000e64000802111a */
[----:B-1----:R-:W-:Y:S09]  /*4910*/  @!P1 BRA `(.L_x_91) ;  /* 0x0000004800209947 */ /* 0x002ff20003800000 */
.L_x_180:
[----:B------:R-:W-:Y:S01]  /*4920*/  @!UP1 UPRMT UR4, UR47, 0x654, UR4 ;  /* 0x000006542f049896 */ /* 0x000fe20008000004 */
[----:B------:R-:W-:Y:S01]  /*4930*/  UMOV UR5, 0xffff ;  /* 0x0000ffff00057882 */ /* 0x000fe20000000000 */
[----:B------:R-:W-:-:S07]  /*4940*/  UMOV UR6, 0x1 ;  /* 0x0000000100067882 */ /* 0x000fce0000000000 */
[----:B------:R-:W-:Y:S01]  /*4950*/  @!P0 SYNCS.ARRIVE.TRANS64.RED.A1T0 RZ, [UR4], RZ ;  /* 0x000000ffffff89a7 */ /* 0x000fe20008100404 */
[----:B------:R-:W-:Y:S01]  /*4960*/  NOP ;  /* 0x0000000000007918 */ /* 0x000fe20000000000 */
[----:B-1----:R-:W1:Y:S01]  /*4970*/  LDS R0, [UR8+0x14] ;  /* 0x00001408ff007984 */ /* 0x002e620008000800 */
[----:B------:R-:W-:-:S04]  /*4980*/  ULOP3.LUT UR4, UR44, 0xffff, URZ, 0xc0, !UPT ;  /* 0x0000ffff2c047892 */ /* 0x000fc8000f8ec0ff */
[----:B------:R-:W-:-:S04]  /*4990*/  USHF.R.U32.HI UR4, URZ, 0x5, UR4 ;  /* 0x00000005ff047899 */ /* 0x000fc80008011604 */
[----:B------:R-:W-:Y:S02]  /*49a0*/  USHF.L.U32 UR5, UR5, UR4, URZ ;  /* 0x0000000405057299 */ /* 0x000fe400080006ff */
[----:B------:R-:W-:-:S04]  /*49b0*/  USHF.L.U32 UR4, UR6, UR4, URZ ;  /* 0x0000000406047299 */ /* 0x000fc800080006ff */
[----:B-1----:R-:W-:-:S04]  /*49c0*/  LOP3.LUT R0, R0, UR5, RZ, 0xc0, !PT ;  /* 0x0000000500007c12 */ /* 0x002fc8000f8ec0ff */
[----:B------:R-:W-:-:S13]  /*49d0*/  ISETP.NE.AND P0, PT, R0, UR5, PT ;  /* 0x0000000500007c0c */ /* 0x000fda000bf05270 */
[----:B------:R-:W-:Y:S05]  /*49e0*/  @P0 BRA `(.L_x_92) ;  /* 0x0000000000580947 */ /* 0x000fea0003800000 */
[----:B------:R-:W1:Y:S02]  /*49f0*/  LDS R0, [UR8+0x18] ;  /* 0x00001808ff007984 */ /* 0x000e640008000800 */
[----:B-1----:R-:W-:-:S04]  /*4a00*/  LOP3.LUT R0, R0, UR4, RZ, 0xc0, !PT ;  /* 0x0000000400007c12 */ /* 0x002fc8000f8ec0ff */
[----:B------:R-:W-:-:S13]  /*4a10*/  ISETP.NE.AND P0, PT, R0, UR4, PT ;  /* 0x0000000400007c0c */ /* 0x000fda000bf05270 */
[----:B------:R-:W-:Y:S05]  /*4a20*/  @P0 BRA `(.L_x_93) ;  /* 0x00000000003c0947 */ /* 0x000fea0003800000 */
[----:B------:R-:W1:Y:S01]  /*4a30*/  S2R R2, SR_LANEID ;  /* 0x0000000000027919 */ /* 0x000e620000000000 */
[----:B------:R-:W-:Y:S01]  /*4a40*/  ULOP3.LUT UR5, URZ, UR5, URZ, 0x33, !UPT ;  /* 0x00000005ff057292 */ /* 0x000fe2000f8e33ff */
[----:B------:R-:W-:Y:S01]  /*4a50*/  LOP3.LUT R4, RZ, UR4, RZ, 0x33, !PT ;  /* 0x00000004ff047c12 */ /* 0x000fe2000f8e33ff */
[----:B------:R-:W-:Y:S02]  /*4a60*/  VOTEU.ANY UR4, UPT, PT ;  /* 0x0000000000047886 */ /* 0x000fe400038e0100 */
[----:B------:R-:W-:Y:S01]  /*4a70*/  UFLO.U32 UR4, UR4 ;  /* 0x00000004000472bd */ /* 0x000fe200080e0000 */
[----:B------:R-:W2:Y:S01]  /*4a80*/  REDUX UR6, R4 ;  /* 0x00000000040673c4 */ /* 0x000ea20000000000 */
[----:B------:R-:W-:-:S06]  /*4a90*/  IMAD.U32 R0, RZ, RZ, UR5 ;  /* 0x00000005ff007e24 */ /* 0x000fcc000f8e00ff */
[----:B------:R4:W-:Y:S01]  /*4aa0*/  UTCATOMSWS.AND URZ, UR5 ;  /* 0x0000000500ff79e3 */ /* 0x0009e20008000000 */
[----:B------:R-:W3:Y:S01]  /*4ab0*/  REDUX UR7, R0 ;  /* 0x00000000000773c4 */ /* 0x000ee20000000000 */
[----:B-1----:R-:W-:Y:S01]  /*4ac0*/  ISETP.EQ.U32.AND P0, PT, R2, UR4, PT ;  /* 0x0000000402007c0c */ /* 0x002fe2000bf02070 */
[----:B--2---:R-:W-:Y:S01]  /*4ad0*/  IMAD.U32 R2, RZ, RZ, UR6 ;  /* 0x00000006ff027e24 */ /* 0x004fe2000f8e00ff */
[----:B---3--:R-:W-:-:S11]  /*4ae0*/  MOV R3, UR7 ;  /* 0x0000000700037c02 */ /* 0x008fd60008000f00 */
[----:B------:R4:W-:Y:S04]  /*4af0*/  @P0 ATOMS.AND RZ, [UR8+0x14], R3 ;  /* 0x00001403ffff098c */ /* 0x0009e8000a800008 */
[----:B------:R4:W-:Y:S01]  /*4b00*/  @P0 ATOMS.AND RZ, [UR8+0x18], R2 ;  /* 0x00001802ffff098c */ /* 0x0009e2000a800008 */
[----:B------:R-:W-:Y:S05]  /*4b10*/  BRA `(.L_x_94) ;  /* 0x0000000000147947 */ /* 0x000fea0003800000 */
.L_x_93:
[----:B------:R-:W-:Y:S02]  /*4b20*/  MOV R2, 0x4b40 ;  /* 0x00004b4000027802 */ /* 0x000fe40000000f00 */
[----:B---3-5:R-:W-:Y:S05]  /*4b30*/  CALL.REL.NOINC `($__internal_0_$__cuda_sm10x_tcgen05_guardrail_trap_col_being_dealloced_not_returned_by_alloc) ;  /* 0x0000004800747944 */ /* 0x028fea0003c00000 */
[----:B------:R-:W-:Y:S05]  /*4b40*/  BRA `(.L_x_94) ;  /* 0x0000000000087947 */ /* 0x000fea0003800000 */
.L_x_92:
[----:B------:R-:W-:Y:S02]  /*4b50*/  MOV R2, 0x4b70 ;  /* 0x00004b7000027802 */ /* 0x000fe40000000f00 */
[----:B---3-5:R-:W-:Y:S05]  /*4b60*/  CALL.REL.NOINC `($__internal_2_$__cuda_sm10x_tcgen05_guardrail_trap_unallocated_columns_being_dealloced) ;  /* 0x0000004800807944 */ /* 0x028fea0003c00000 */
.L_x_94:
[----:B------:R-:W-:Y:S01]  /*4b70*/  NOP ;  /* 0x0000000000007918 */ /* 0x000fe20000000000 */
[----:B----4-:R-:W-:Y:S05]  /*4b80*/  EXIT ;  /* 0x000000000000794d */ /* 0x010fea0003800000 */
.L_x_65:
[----:B------:R-:W-:-:S09]  /*4b90*/  UISETP.NE.OR UP0, UPT, UR25, 0x3, !UP5 ;  /* 0x000000031900788c */ /* 0x000fd2000ef05670 */
[----:B------:R-:W-:Y:S05]  /*4ba0*/  BRA.U UP0, `(.L_x_95) ;  /* 0x0000000d00b47547 */ /* 0x000fea000b800000 */
[----:B------:R-:W2:Y:S01]  /*4bb0*/  LDCU UR31, c[0x0][0x370] ;  /* 0x00006e00ff1f77ac */ /* 0x000ea20008000800 */
[----:B------:R-:W3:Y:S01]  /*4bc0*/  LDC.64 R16, c[0x0][0x348] ;  /* 0x0000d200ff107b82 */ /* 0x000ee20000000a00 */
[----:B------:R-:W-:Y:S02]  /*4bd0*/  HFMA2 R13, -RZ, RZ, 0, 0 ;  /* 0x00000000ff0d7431 */ /* 0x000fe400000001ff */
[----:B------:R-:W-:Y:S01]  /*4be0*/  IMAD.MOV.U32 R15, RZ, RZ, 0x1 ;  /* 0x00000001ff0f7424 */ /* 0x000fe200078e00ff */
[----:B------:R-:W2:Y:S01]  /*4bf0*/  LDCU.128 UR32, c[0x0][0xb10] ;  /* 0x00016200ff2077ac */ /* 0x000ea20008000c00 */
[----:B------:R-:W-:Y:S01]  /*4c00*/  IMAD.MOV.U32 R14, RZ, RZ, RZ ;  /* 0x000000ffff0e7224 */ /* 0x000fe200078e00ff */
[----:B------:R-:W-:Y:S01]  /*4c10*/  MOV R7, 0x1000 ;  /* 0x0000100000077802 */ /* 0x000fe20000000f00 */
[----:B------:R-:W4:Y:S01]  /*4c20*/  LDCU UR30, c[0x0][0x374] ;  /* 0x00006e80ff1e77ac */ /* 0x000f220008000800 */
[----:B------:R-:W1:Y:S01]  /*4c30*/  LDC.64 R2, c[0x0][0x888] ;  /* 0x00022200ff027b82 */ /* 0x000e620000000a00 */
[----:B------:R-:W4:Y:S01]  /*4c40*/  LDCU UR15, c[0x0][0xb0c] ;  /* 0x00016180ff0f77ac */ /* 0x000f220008000800 */
[----:B------:R-:W3:Y:S06]  /*4c50*/  LDCU UR40, c[0x0][0xb20] ;  /* 0x00016400ff2877ac */ /* 0x000eec0008000800 */
[----:B------:R-:W1:Y:S01]  /*4c60*/  LDC.64 R4, c[0x0][0x890] ;  /* 0x00022400ff047b82 */ /* 0x000e620000000a00 */
[----:B------:R-:W3:Y:S01]  /*4c70*/  LDCU UR4, c[0x0][0xb30] ;  /* 0x00016600ff0477ac */ /* 0x000ee20008000800 */
[----:B------:R-:W-:Y:S01]  /*4c80*/  UMOV UR21, 0x400 ;  /* 0x0000040000157882 */ /* 0x000fe20000000000 */
[----:B--2---:R-:W-:-:S02]  /*4c90*/  UIMAD.WIDE.U32 UR6, UR31, UR32, URZ ;  /* 0x000000201f0672a5 */ /* 0x004fc4000f8e00ff */
[----:B----4-:R-:W-:Y:S02]  /*4ca0*/  UIMAD.WIDE.U32 UR8, UR30, UR35, URZ ;  /* 0x000000231e0872a5 */ /* 0x010fe4000f8e00ff */
[----:B------:R-:W-:Y:S02]  /*4cb0*/  ULEA UR21, UR45, UR21, 0x18 ;  /* 0x000000152d157291 */ /* 0x000fe4000f8ec0ff */
[----:B------:R-:W-:Y:S02]  /*4cc0*/  UPLOP3.LUT UP3, UPT, UPT, UPT, UPT, 0x40, 0x4 ;  /* 0x000000000004789c */ /* 0x000fe40003f6e870 */
[----:B------:R-:W-:Y:S01]  /*4cd0*/  UIADD3 UR37, UPT, UPT, UR21, 0xd8, URZ ;  /* 0x000000d815257890 */ /* 0x000fe2000fffe0ff */
[----:B------:R-:W-:Y:S01]  /*4ce0*/  UMOV UR6, UR7 ;  /* 0x0000000700067c82 */ /* 0x000fe20008000000 */
[----:B------:R-:W-:Y:S01]  /*4cf0*/  UMOV UR38, UR9 ;  /* 0x0000000900267c82 */ /* 0x000fe20008000000 */
[----:B------:R-:W-:Y:S02]  /*4d00*/  UISETP.GE.AND UP0, UPT, UR42, 0x1, UPT ;  /* 0x000000012a00788c */ /* 0x000fe4000bf06270 */
[----:B------:R-:W-:Y:S01]  /*4d10*/  UISETP.NE.AND UP4, UPT, UR42, 0x1, UPT ;  /* 0x000000012a00788c */ /* 0x000fe2000bf85270 */
[----:B------:R-:W2:Y:S01]  /*4d20*/  LDCU.64 UR22, c[0x0][0xb28] ;  /* 0x00016500ff1677ac */ /* 0x000ea20008000a00 */
[----:B------:R-:W-:-:S02]  /*4d30*/  UISETP.NE.AND UP6, UPT, UR15, 0x1, UPT ;  /* 0x000000010f00788c */ /* 0x000fc4000bfc5270 */
[----:B------:R-:W-:Y:S02]  /*4d40*/  UISETP.NE.AND UP5, UPT, UR34, 0x1, UPT ;  /* 0x000000012200788c */ /* 0x000fe4000bfa5270 */
[----:B------:R-:W-:Y:S02]  /*4d50*/  UIADD3 UR25, UPT, UPT, UR21, 0xd0, URZ ;  /* 0x000000d015197890 */ /* 0x000fe4000fffe0ff */
[----:B------:R-:W-:Y:S02]  /*4d60*/  UPRMT UR37, UR45, 0x654, UR37 ;  /* 0x000006542d257896 */ /* 0x000fe40008000025 */
[----:B------:R-:W-:Y:S02]  /*4d70*/  USHF.R.U32.HI UR39, URZ, UR33, UR6 ;  /* 0x00000021ff277299 */ /* 0x000fe40008011606 */
[----:B---3--:R-:W-:Y:S02]  /*4d80*/  USHF.R.U32.HI UR38, URZ, UR40, UR38 ;  /* 0x00000028ff267299 */ /* 0x008fe40008011626 */
[----:B------:R-:W-:-:S11]  /*4d90*/  UISETP.NE.AND UP2, UPT, UR4, 0x1, UPT ;  /* 0x000000010400788c */ /* 0x000fd6000bf45270 */
.L_x_104:
[C---:B------:R-:W-:Y:S02]  /*4da0*/  LEA R12, R14.reuse, UR21, 0x3 ;  /* 0x000000150e0c7c11 */ /* 0x040fe4000f8e18ff */
[----:B------:R-:W-:Y:S02]  /*4db0*/  SHF.L.U32 R9, R13, 0x1f, RZ ;  /* 0x0000001f0d097819 */ /* 0x000fe400000006ff */
[----:B------:R-:W-:Y:S02]  /*4dc0*/  LEA R10, R14, UR21, 0x4 ;  /* 0x000000150e0a7c11 */ /* 0x000fe4000f8e20ff */
[----:B---3--:R-:W3:Y:S02]  /*4dd0*/  SYNCS.PHASECHK.TRANS64.TRYWAIT P0, [R12+URZ+0x100], R9 ;  /* 0x000100090c0075a7 */ /* 0x008ee400080011ff */
[----:B---3--:R-:W-:Y:S05]  /*4de0*/  @!P0 BRA `(.L_x_96) ;  /* 0x0000004400048947 */ /* 0x008fea0003800000 */
.L_x_181:
[----:B---3--:R-:W3:Y:S01]  /*4df0*/  LDS.128 R8, [R10+0x190] ;  /* 0x000190000a087984 */ /* 0x008ee20000000c00 */
[----:B------:R-:W-:Y:S01]  /*4e00*/  UISETP.GE.AND UP0, UPT, UR42, 0x1, UPT ;  /* 0x000000012a00788c */ /* 0x000fe2000bf06270 */
[----:B------:R-:W-:Y:S01]  /*4e10*/  @!PT LDS RZ, [RZ] ;  /* 0x00000000fffff984 */ /* 0x000fe20000000800 */
[----:B------:R-:W-:Y:S01]  /*4e20*/  @!PT LDS RZ, [RZ] ;  /* 0x00000000fffff984 */ /* 0x000fe20000000800 */
[----:B------:R-:W-:Y:S01]  /*4e30*/  @!PT LDS RZ, [RZ] ;  /* 0x00000000fffff984 */ /* 0x000fe20000000800 */
[----:B------:R-:W-:Y:S01]  /*4e40*/  @!PT LDS RZ, [RZ] ;  /* 0x00000000fffff984 */ /* 0x000fe20000000800 */
[----:B------:R4:W-:Y:S06]  /*4e50*/  MEMBAR.ALL.CTA ;  /* 0x0000000000007992 */ /* 0x0009ec0000008000 */
[----:B----4-:R-:W4:Y:S01]  /*4e60*/  FENCE.VIEW.ASYNC.S ;  /* 0x00000000000073c6 */ /* 0x010f220000000000 */
[----:B---3--:R-:W-:Y:S11]  /*4e70*/  LOP3.LUT P0, RZ, R10, 0x1, RZ, 0xc0, !PT ;  /* 0x000000010aff7812 */ /* 0x008ff6000780c0ff */
[----:B------:R-:W-:Y:S02]  /*4e80*/  @!UPT UIADD3 URZ, UPT, UPT, URZ, URZ, URZ ;  /* 0x000000fffffff290 */ /* 0x000fe4000fffe0ff */
[----:B----4-:R-:W-:Y:S01]  /*4e90*/  VOTEU.ANY UP1, P0 ;  /* 0x0000000000ff7886 */ /* 0x010fe20000020100 */
[----:B------:R-:W-:Y:S11]  /*4ea0*/  PLOP3.LUT P0, PT, PT, PT, UP1, 0x80, 0x8 ;  /* 0x000000000008781c */ /* 0x000ff60003f0f018 */
[----:B------:R-:W-:Y:S02]  /*4eb0*/  @!UPT UIADD3 URZ, UPT, UPT, URZ, URZ, URZ ;  /* 0x000000fffffff290 */ /* 0x000fe4000fffe0ff */
[----:B------:R-:W-:Y:S02]  /*4ec0*/  @P0 SHF.R.U32.HI R0, RZ, 0x10, R9 ;  /* 0x00000010ff000819 */ /* 0x000fe40000011609 */
[----:B------:R-:W-:Y:S02]  /*4ed0*/  @P0 MOV R6, R8 ;  /* 0x0000000800060202 */ /* 0x000fe40000000f00 */
[----:B------:R-:W-:Y:S01]  /*4ee0*/  @P0 R2UR UR4, R0 ;  /* 0x00000000000402ca */ /* 0x000fe200000e0000 */
[----:B------:R-:W-:Y:S01]  /*4ef0*/  VIADD R0, R12, 0x110 ;  /* 0x000001100c007836 */ /* 0x000fe20000000000 */
[----:B------:R-:W-:Y:S02]  /*4f00*/  @P0 LOP3.LUT R8, R9, 0xffff, RZ, 0xc0, !PT ;  /* 0x0000ffff09080812 */ /* 0x000fe400078ec0ff */
[----:B------:R-:W-:Y:S02]  /*4f10*/  @P0 R2UR UR6, R6 ;  /* 0x00000000060602ca */ /* 0x000fe400000e0000 */
[----:B------:R-:W-:Y:S02]  /*4f20*/  PRMT R0, RZ, 0x654, R0 ;  /* 0x00000654ff007816 */ /* 0x000fe40000000000 */
[----:B------:R-:W-:Y:S02]  /*4f30*/  @P0 R2UR UR5, R8 ;  /* 0x00000000080502ca */ /* 0x000fe400000e0000 */
[----:B------:R3:W-:Y:S03]  /*4f40*/  SYNCS.ARRIVE.TRANS64.RED.A1T0 RZ, [R0+URZ], RZ ;  /* 0x000000ff00ff79a7 */ /* 0x0007e600081004ff */
[----:B------:R-:W-:Y:S04]  /*4f50*/  @UP1 UMOV UR29, UR4 ;  /* 0x00000004001d1c82 */ /* 0x000fe80008000000 */
[----:B------:R-:W-:Y:S04]  /*4f60*/  @UP1 UMOV UR14, UR6 ;  /* 0x00000006000e1c82 */ /* 0x000fe80008000000 */
[----:B------:R-:W-:Y:S01]  /*4f70*/  @UP1 UMOV UR13, UR5 ;  /* 0x00000005000d1c82 */ /* 0x000fe20008000000 */
[----:B------:R-:W-:Y:S05]  /*4f80*/  BRA.U !UP0, `(.L_x_97) ;  /* 0x0000000108a47547 */ /* 0x000fea000b800000 */
[----:B------:R-:W-:Y:S02]  /*4f90*/  UIMAD.WIDE.U32 UR8, UR13, UR35, URZ ;  /* 0x000000230d0872a5 */ /* 0x000fe4000f8e00ff */
[----:B------:R-:W-:Y:S02]  /*4fa0*/  UIMAD.WIDE.U32 UR10, UR14, UR32, URZ ;  /* 0x000000200e0a72a5 */ /* 0x000fe4000f8e00ff */
[----:B------:R-:W-:Y:S02]  /*4fb0*/  USEL UR4, UR30, UR38, !UP5 ;  /* 0x000000261e047287 */ /* 0x000fe4000e800000 */
[----:B------:R-:W-:Y:S02]  /*4fc0*/  USEL UR7, UR31, UR39, !UP6 ;  /* 0x000000271f077287 */ /* 0x000fe4000f000000 */
[----:B--2---:R-:W-:Y:S02]  /*4fd0*/  UIMAD.WIDE.U32 UR16, UR4, UR22, URZ ;  /* 0x00000016041072a5 */ /* 0x004fe4000f8e00ff */
[----:B------:R-:W-:Y:S01]  /*4fe0*/  UIMAD.WIDE.U32 UR18, UR7, UR22, URZ ;  /* 0x00000016071272a5 */ /* 0x000fe2000f8e00ff */
[----:B------:R-:W-:Y:S02]  /*4ff0*/  UMOV UR5, UR9 ;  /* 0x0000000900057c82 */ /* 0x000fe40008000000 */
[----:B------:R-:W-:Y:S03]  /*5000*/  USHF.R.U32.HI UR6, URZ, UR40, UR5 ;  /* 0x00000028ff067299 */ /* 0x000fe60008011605 */
[----:B------:R-:W-:Y:S01]  /*5010*/  UMOV UR5, UR11 ;  /* 0x0000000b00057c82 */ /* 0x000fe20008000000 */
[----:B------:R-:W-:Y:S02]  /*5020*/  USEL UR6, UR13, UR6, !UP5 ;  /* 0x000000060d067287 */ /* 0x000fe4000e800000 */
[----:B------:R-:W-:Y:S02]  /*5030*/  USHF.R.U32.HI UR8, URZ, UR33, UR5 ;  /* 0x00000021ff087299 */ /* 0x000fe40008011605 */
[----:B------:R-:W-:Y:S01]  /*5040*/  UIMAD.WIDE.U32 UR10, UR6, UR22, URZ ;  /* 0x00000016060a72a5 */ /* 0x000fe2000f8e00ff */
[----:B------:R-:W-:Y:S02]  /*5050*/  UMOV UR5, UR17 ;  /* 0x0000001100057c82 */ /* 0x000fe40008000000 */
[----:B------:R-:W-:Y:S03]  /*5060*/  @UP4 USHF.R.U32.HI UR4, URZ, UR23, UR5 ;  /* 0x00000017ff044299 */ /* 0x000fe60008011605 */
[----:B------:R-:W-:Y:S01]  /*5070*/  UMOV UR5, UR19 ;  /* 0x0000001300057c82 */ /* 0x000fe20008000000 */
[----:B------:R-:W-:Y:S02]  /*5080*/  UIMAD UR4, UR42, UR4, URZ ;  /* 0x000000042a0472a4 */ /* 0x000fe4000f8e02ff */
[----:B------:R-:W-:Y:S02]  /*5090*/  @UP4 USHF.R.U32.HI UR7, URZ, UR23, UR5 ;  /* 0x00000017ff074299 */ /* 0x000fe40008011605 */
[----:B------:R-:W-:Y:S02]  /*50a0*/  USEL UR5, UR14, UR8, !UP6 ;  /* 0x000000080e057287 */ /* 0x000fe4000f000000 */
[----:B------:R-:W-:Y:S02]  /*50b0*/  UIMAD UR8, UR42, UR7, URZ ;  /* 0x000000072a0872a4 */ /* 0x000fe4000f8e02ff */
[----:B------:R-:W-:Y:S03]  /*50c0*/  UISETP.GE.AND UP0, UPT, UR6, UR4, UPT ;  /* 0x000000040600728c */ /* 0x000fe6000bf06270 */
[----:B------:R-:W-:Y:S01]  /*50d0*/  UMOV UR4, UR11 ;  /* 0x0000000b00047c82 */ /* 0x000fe20008000000 */
[----:B------:R-:W-:Y:S02]  /*50e0*/  UISETP.GE.OR UP0, UPT, UR5, UR8, UP0 ;  /* 0x000000080500728c */ /* 0x000fe40008706670 */
[----:B------:R-:W-:Y:S02]  /*50f0*/  USHF.R.U32.HI UR4, URZ, UR23, UR4 ;  /* 0x00000017ff047299 */ /* 0x000fe40008011604 */
[----:B------:R-:W-:Y:S02]  /*5100*/  UIMAD.WIDE.U32 UR8, UR5, UR22, URZ ;  /* 0x00000016050872a5 */ /* 0x000fe4000f8e00ff */
[----:B------:R-:W-:Y:S04]  /*5110*/  USEL UR10, UR6, UR4, !UP4 ;  /* 0x00000004060a7287 */ /* 0x000fe8000e000000 */
[----:B------:R-:W-:Y:S01]  /*5120*/  UIADD3 UR11, UPT, UPT, -UR10, URZ, URZ ;  /* 0x000000ff0a0b7290 */ /* 0x000fe2000fffe1ff */
[----:B------:R-:W-:Y:S02]  /*5130*/  @!UP0 UMOV UR4, UR9 ;  /* 0x0000000900048c82 */ /* 0x000fe40008000000 */
[----:B------:R-:W-:Y:S02]  /*5140*/  @!UP0 USHF.R.U32.HI UR4, URZ, UR23, UR4 ;  /* 0x00000017ff048299 */ /* 0x000fe40008011604 */
[----:B------:R-:W-:Y:S02]  /*5150*/  UIMAD UR8, UR42, UR11, UR6 ;  /* 0x0000000b2a0872a4 */ /* 0x000fe4000f8e0206 */
[----:B------:R-:W-:Y:S04]  /*5160*/  @!UP0 USEL UR4, UR5, UR4, !UP4 ;  /* 0x0000000405048287 */ /* 0x000fe8000e000000 */
[----:B------:R-:W-:Y:S02]  /*5170*/  @!UP0 UIMAD UR8, UR7, UR8, UR4 ;  /* 0x00000008070882a4 */ /* 0x000fe4000f8e0204 */
[----:B------:R-:W-:Y:S02]  /*5180*/  @!UP0 UIADD3 UR9, UPT, UPT, UR10, -UR4, URZ ;  /* 0x800000040a098290 */ /* 0x000fe4000fffe0ff */
[----:B------:R-:W-:Y:S02]  /*5190*/  UIADD3 UR4, UPT, UPT, -UR5, URZ, URZ ;  /* 0x000000ff05047290 */ /* 0x000fe4000fffe1ff */
[----:B------:R-:W-:Y:S02]  /*51a0*/  UIADD3 UR7, UPT, UPT, -UR6, URZ, URZ ;  /* 0x000000ff06077290 */ /* 0x000fe4000fffe1ff */
[----:B------:R-:W-:Y:S02]  /*51b0*/  @!UP0 UIMAD UR6, UR9, UR42, UR5 ;  /* 0x0000002a090682a4 */ /* 0x000fe4000f8e0205 */
[----:B------:R-:W-:Y:S02]  /*51c0*/  UIMAD UR14, UR15, UR4, UR14 ;  /* 0x000000040f0e72a4 */ /* 0x000fe4000f8e020e */
[----:B------:R-:W-:Y:S01]  /*51d0*/  UIMAD UR4, UR34, UR7, UR13 ;  /* 0x00000007220472a4 */ /* 0x000fe2000f8e020d */
[----:B------:R-:W-:Y:S02]  /*51e0*/  @!UP0 UMOV UR5, UR8 ;  /* 0x0000000800058c82 */ /* 0x000fe40008000000 */
[----:B------:R-:W-:Y:S02]  /*51f0*/  UIMAD UR14, UR5, UR15, UR14 ;  /* 0x0000000f050e72a4 */ /* 0x000fe4000f8e020e */
[----:B------:R-:W-:Y:S11]  /*5200*/  UIMAD UR13, UR6, UR34, UR4 ;  /* 0x00000022060d72a4 */ /* 0x000ff6000f8e0204 */
[----:B------:R-:W-:Y:S01]  /*5210*/  @!UPT UIADD3 URZ, UPT, UPT, URZ, URZ, URZ ;  /* 0x000000fffffff290 */ /* 0x000fe2000fffe0ff */
.L_x_97:
[----:B------:R-:W4:Y:S01]  /*5220*/  @!UP2 LDCU.128 UR8, c[0x0][0xb10] ;  /* 0x00016200ff08a7ac */ /* 0x000f220008000c00 */
[C---:B-1----:R-:W-:Y:S02]  /*5230*/  ISETP.NE.U32.AND P1, PT, R4.reuse, RZ, PT ;  /* 0x000000ff0400720c */ /* 0x042fe40003f25070 */
[----:B------:R-:W-:Y:S02]  /*5240*/  ISETP.NE.U32.AND P0, PT, R4, RZ, PT ;  /* 0x000000ff0400720c */ /* 0x000fe40003f05070 */
[C---:B------:R-:W-:Y:S02]  /*5250*/  ISETP.NE.AND.EX P1, PT, R5.reuse, RZ, PT, P1 ;  /* 0x000000ff0500720c */ /* 0x040fe40003f25310 */
[----:B------:R-:W-:Y:S01]  /*5260*/  ISETP.NE.AND.EX P0, PT, R5, RZ, PT, P0 ;  /* 0x000000ff0500720c */ /* 0x000fe20003f05300 */
[----:B------:R-:W1:Y:S01]  /*5270*/  @!UP2 LDCU UR5, c[0x0][0xb0c] ;  /* 0x00016180ff05a7ac */ /* 0x000e620008000800 */
[----:B------:R-:W-:Y:S01]  /*5280*/  SHF.L.U32 R9, R15, 0x1f, RZ ;  /* 0x0000001f0f097819 */ /* 0x000fe200000006ff */
[----:B------:R-:W-:Y:S02]  /*5290*/  USHF.L.U32 UR26, UR28, 0x7, URZ ;  /* 0x000000071c1a7899 */ /* 0x000fe400080006ff */
[----:B------:R-:W-:Y:S02]  /*52a0*/  USHF.L.U32 UR27, UR20, 0x6, URZ ;  /* 0x00000006141b7899 */ /* 0x000fe400080006ff */
[----:B----4-:R-:W-:Y:S07]  /*52b0*/  UIMAD.WIDE.U32 UR6, UR14, UR8, URZ ;  /* 0x000000080e0672a5 */ /* 0x010fee000f8e00ff */
[----:B------:R-:W-:Y:S01]  /*52c0*/  @!UP2 UMOV UR4, UR7 ;  /* 0x000000070004ac82 */ /* 0x000fe20008000000 */
[----:B-1----:R-:W-:Y:S02]  /*52d0*/  @!UP2 UISETP.NE.AND UP0, UPT, UR5, 0x1, UPT ;  /* 0x000000010500a88c */ /* 0x002fe4000bf05270 */
[----:B------:R-:W-:Y:S02]  /*52e0*/  @!UP2 USHF.R.U32.HI UR4, URZ, UR9, UR4 ;  /* 0x00000009ff04a299 */ /* 0x000fe40008011604 */
[----:B------:R-:W-:Y:S02]  /*52f0*/  UIMAD.WIDE.U32 UR6, UR13, UR11, URZ ;  /* 0x0000000b0d0672a5 */ /* 0x000fe4000f8e00ff */
[----:B------:R-:W-:Y:S02]  /*5300*/  @!UP2 USEL UR8, UR14, UR4, !UP0 ;  /* 0x000000040e08a287 */ /* 0x000fe4000c000000 */
[----:B------:R-:W-:Y:S03]  /*5310*/  @!UP2 UISETP.NE.AND UP0, UPT, UR10, 0x1, UPT ;  /* 0x000000010a00a88c */ /* 0x000fe6000bf05270 */
[----:B------:R-:W-:Y:S02]  /*5320*/  @!UP2 UMOV UR6, UR7 ;  /* 0x000000070006ac82 */ /* 0x000fe40008000000 */
[----:B------:R-:W1:Y:S02]  /*5330*/  @!UP2 LDCU UR4, c[0x0][0xb20] ;  /* 0x00016400ff04a7ac */ /* 0x000e640008000800 */
[----:B-1----:R-:W-:Y:S04]  /*5340*/  @!UP2 USHF.R.U32.HI UR6, URZ, UR4, UR6 ;  /* 0x00000004ff06a299 */ /* 0x002fe80008011606 */
[----:B------:R-:W-:Y:S04]  /*5350*/  @!UP2 USEL UR6, UR13, UR6, !UP0 ;  /* 0x000000060d06a287 */ /* 0x000fe8000c000000 */
[----:B------:R-:W-:Y:S02]  /*5360*/  @!UP2 UIADD3 UR4, UPT, UPT, -UR8, UR6, URZ ;  /* 0x000000060804a290 */ /* 0x000fe4000fffe1ff */
[----:B------:R-:W-:Y:S02]  /*5370*/  @!UP2 UIADD3 UR6, UPT, UPT, UR8, -UR6, URZ ;  /* 0x800000060806a290 */ /* 0x000fe4000fffe0ff */
[----:B------:R-:W-:Y:S02]  /*5380*/  @!UP2 UIMAD UR14, UR4, UR5, UR14 ;  /* 0x00000005040ea2a4 */ /* 0x000fe4000f8e020e */
[----:B------:R-:W-:Y:S01]  /*5390*/  @!UP2 UIMAD UR13, UR6, UR10, UR13 ;  /* 0x0000000a060da2a4 */ /* 0x000fe2000f8e020d */
[----:B------:R-:W-:Y:S11]  /*53a0*/  BRA.U UP3, `(.L_x_98) ;  /* 0x0000000103107547 */ /* 0x000ff6000b800000 */
[----:B---3--:R-:W-:Y:S04]  /*53b0*/  MOV R0, UR44 ;  /* 0x0000002c00007c02 */ /* 0x008fe80008000f00 */
[----:B------:R-:W-:Y:S04]  /*53c0*/  SHF.L.U32 R11, R0, 0x1f, RZ ;  /* 0x0000001f000b7819 */ /* 0x000fe800000006ff */
[----:B------:R-:W1:Y:S02]  /*53d0*/  SYNCS.PHASECHK.TRANS64.TRYWAIT P2, [UR21+0xf8], R11 ;  /* 0x0000f80bff0075a7 */ /* 0x000e640008041115 */
[----:B-1----:R-:W-:Y:S05]  /*53e0*/  @!P2 BRA `(.L_x_99) ;  /* 0x0000003c0098a947 */ /* 0x002fea0003800000 */
.L_x_98:
[----:B------:R-:W-:Y:S05]  /*53f0*/  @!P1 BRA `(.L_x_100) ;  /* 0x0000000000309947 */ /* 0x000fea0003800000 */
[----:B------:R-:W-:Y:S01]  /*5400*/  ISETP.NE.U32.AND P1, PT, R2, RZ, PT ;  /* 0x000000ff0200720c */ /* 0x000fe20003f25070 */
[----:B------:R-:W4:Y:S01]  /*5410*/  LDCU.64 UR4, c[0x0][0x358] ;  /* 0x00006b00ff0477ac */ /* 0x000f220008000a00 */
[----:B------:R-:W-:Y:S02]  /*5420*/  IMAD.MOV.U32 R90, RZ, RZ, 0x1 ;  /* 0x00000001ff5a7424 */ /* 0x000fe400078e00ff */
[----:B------:R-:W-:Y:S11]  /*5430*/  ISETP.NE.AND.EX P1, PT, R3, RZ, PT, P1 ;  /* 0x000000ff0300720c */ /* 0x000ff60003f25310 */
[----:B------:R-:W-:Y:S02]  /*5440*/  @!UPT UIADD3 URZ, UPT, UPT, URZ, URZ, URZ ;  /* 0x000000fffffff290 */ /* 0x000fe4000fffe0ff */
[----:B-1----:R-:W1:Y:S01]  /*5450*/  @P1 LDC.64 R10, c[0x0][0x888] ;  /* 0x00022200ff0a1b82 */ /* 0x002e620000000a00 */
[----:B---3--:R-:W-:Y:S04]  /*5460*/  @P1 IMAD R0, R4, UR36, RZ ;  /* 0x0000002404001c24 */ /* 0x008fe8000f8e02ff */
[----:B-1----:R-:W-:Y:S04]  /*5470*/  @P1 IMAD.WIDE R10, R0, 0x4, R10 ;  /* 0x00000004000a1825 */ /* 0x002fe800078e020a */
[----:B------:R-:W-:Y:S01]  /*5480*/  HFMA2 R0, -RZ, RZ, 0, 5.9604644775390625e-08 ;  /* 0x00000001ff007431 */ /* 0x000fe200000001ff */
[----:B----45:R4:W5:Y:S04]  /*5490*/  @P1 LDG.E R41, desc[UR4][R10.64] ;  /* 0x000000040a291981 */ /* 0x030968000c1e1900 */
[----:B------:R-:W-:Y:S01]  /*54a0*/  @!P1 PRMT R90, R0, 0x7610, R90 ;  /* 0x00007610005a9816 */ /* 0x000fe2000000005a */
[----:B----4-:R-:W1:Y:S06]  /*54b0*/  @!P1 LDC R41, c[0x0][0x880] ;  /* 0x00022000ff299b82 */ /* 0x010e6c0000000800 */
.L_x_100:
[----:B-1---5:R-:W-:Y:S01]  /*54c0*/  @!P0 FSETP.EQ.AND P1, PT, R41, RZ, PT ;  /* 0x000000ff2900820b */ /* 0x022fe20003f22000 */
[----:B------:R-:W-:Y:S01]  /*54d0*/  @!UPT UIADD3 URZ, UPT, UPT, URZ, URZ, URZ ;  /* 0x000000fffffff290 */ /* 0x000fe2000fffe0ff */
[----:B------:R-:W-:Y:S11]  /*54e0*/  @!P0 BRA `(.L_x_101) ;  /* 0x0000000000188947 */ /* 0x000ff60003800000 */
[----:B------:R-:W-:Y:S02]  /*54f0*/  LOP3.LUT P0, RZ, R90, 0xff, RZ, 0xc0, !PT ;  /* 0x000000ff5aff7812 */ /* 0x000fe4000780c0ff */
[----:B------:R-:W-:Y:S04]  /*5500*/  ISETP.NE.U32.AND P1, PT, R2, RZ, PT ;  /* 0x000000ff0200720c */ /* 0x000fe80003f25070 */
[----:B------:R-:W-:Y:S04]  /*5510*/  ISETP.NE.AND.EX P1, PT, R3, RZ, PT, P1 ;  /* 0x000000ff0300720c */ /* 0x000fe80003f25310 */
[----:B------:R-:W-:Y:S03]  /*5520*/  PLOP3.LUT P1, PT, P1, PT, PT, 0x8, 0x80 ;  /* 0x000000000080781c */ /* 0x000fe60000f2e170 */
[----:B------:R-:W-:Y:S11]  /*5530*/  @P0 FSETP.EQ.AND P1, PT, R41, RZ, PT ;  /* 0x000000ff2900020b */ /* 0x000ff60003f22000 */
[----:B------:R-:W-:Y:S02]  /*5540*/  @!UPT UIADD3 URZ, UPT, UPT, URZ, URZ, URZ ;  /* 0x000000fffffff290 */ /* 0x000fe4000fffe0ff */
.L_x_101:
[----:B------:R-:W1:Y:S01]  /*5550*/  SYNCS.PHASECHK.TRANS64.TRYWAIT P2, [UR21+0xe0], R9 ;  /* 0x0000e009ff0075a7 */ /* 0x000e620008041115 */
[----:B------:R-:W-:Y:S04]  /*5560*/  ELECT P0, URZ, PT ;  /* 0x0000000000ff782f */ /* 0x000fe80003800000 */
[----:B------:R-:W-:Y:S11]  /*5570*/  PLOP3.LUT P1, PT, P1, P0, PT, 0xf2, 0x2f ;  /* 0x00000000002f781c */ /* 0x000ff60000f21e72 */
[----:B------:R-:W-:Y:S02]  /*5580*/  @!UPT UIADD3 URZ, UPT, UPT, URZ, URZ, URZ ;  /* 0x000000fffffff290 */ /* 0x000fe4000fffe0ff */
[----:B------:R-:W-:Y:S05]  /*5590*/  @!P1 IADD3 R8, P0, PT, R16, 0x580, RZ ;  /* 0x0000058010089810 */ /* 0x000fea0007f1e0ff */
[----:B------:R-:W-:Y:S01]  /*55a0*/  @!P1 IMAD.X R6, RZ, RZ, R17, P0 ;  /* 0x000000ffff069224 */ /* 0x000fe200000e0611 */
[----:B-1----:R-:W-:Y:S07]  /*55b0*/  @!P2 BRA `(.L_x_102) ;  /* 0x0000003c003ca947 */ /* 0x002fee0003800000 */
.L_x_184:
[----:B------:R-:W-:Y:S01]  /*55c0*/  @!P1 R2UR UR5, R8 ;  /* 0x00000000080592ca */ /* 0x000fe200000e0000 */
[----:B------:R-:W-:Y:S01]  /*55d0*/  VOTEU.ALL UP0, P1 ;  /* 0x0000000000ff7886 */ /* 0x000fe20000800000 */
[----:B------:R-:W-:Y:S01]  /*55e0*/  @!P1 R2UR UR4, R6 ;  /* 0x00000000060492ca */ /* 0x000fe200000e0000 */
[----:B------:R-:W-:Y:S01]  /*55f0*/  UMOV UR16, 0x0 ;  /* 0x0000000000107882 */ /* 0x000fe20000000000 */
[----:B------:R-:W-:Y:S01]  /*5600*/  UMOV UR17, 0x10000000 ;  /* 0x1000000000117882 */ /* 0x000fe20000000000 */
[----:B------:R-:W-:Y:S01]  /*5610*/  UMOV UR28, UR36 ;  /* 0x00000024001c7c82 */ /* 0x000fe20008000000 */
[----:B------:R-:W-:Y:S01]  /*5620*/  @!UP0 UIADD3 UR24, UPT, UPT, UR21, 0x200, URZ ;  /* 0x0000020015188890 */ /* 0x000fe2000fffe0ff */
[----:B-1-3--:R-:W-:Y:S01]  /*5630*/  @!P1 IMAD.MOV.U32 R0, RZ, RZ, 0x1000 ;  /* 0x00001000ff009424 */ /* 0x00afe200078e00ff */
[----:B------:R-:W-:Y:S01]  /*5640*/  @!UP0 UIADD3 UR10, UPT, UPT, UR26, 0x40, URZ ;  /* 0x000000401a0a8890 */ /* 0x000fe2000fffe0ff */
[----:B------:R-:W-:Y:S01]  /*5650*/  VIADD R14, R14, 0x1 ;  /* 0x000000010e0e7836 */ /* 0x000fe20000000000 */
[----:B------:R-:W-:Y:S01]  /*5660*/  @!UP0 UIADD3 UR8, UPT, UPT, UR21, 0xa00, URZ ;  /* 0x00000a0015088890 */ /* 0x000fe2000fffe0ff */
[----:B------:R-:W-:Y:S02]  /*5670*/  VOTEU.ALL UP0, P1 ;  /* 0x0000000000ff7886 */ /* 0x000fe40000800000 */
[----:B------:R-:W-:Y:S01]  /*5680*/  IMAD.U32 R10, RZ, RZ, UR5 ;  /* 0x00000005ff0a7e24 */ /* 0x000fe2000f8e00ff */
[----:B------:R-:W-:Y:S01]  /*5690*/  UMOV UR9, UR25 ;  /* 0x0000001900097c82 */ /* 0x000fe20008000000 */
[----:B------:R-:W-:Y:S01]  /*56a0*/  IMAD.U32 R11, RZ, RZ, UR4 ;  /* 0x00000004ff0b7e24 */ /* 0x000fe2000f8e00ff */
[----:B------:R-:W-:Y:S01]  /*56b0*/  UMOV UR11, UR27 ;  /* 0x0000001b000b7c82 */ /* 0x000fe20008000000 */
[----:B------:R-:W-:Y:S01]  /*56c0*/  UMOV UR12, UR36 ;  /* 0x00000024000c7c82 */ /* 0x000fe20008000000 */
[----:B------:R-:W-:Y:S01]  /*56d0*/  @!P1 R2UR UR4, R10 ;  /* 0x000000000a0492ca */ /* 0x000fe200000e0000 */
[----:B------:R-:W-:Y:S01]  /*56e0*/  UPRMT UR6, UR45, 0x654, UR25 ;  /* 0x000006542d067896 */ /* 0x000fe20008000019 */
[----:B------:R-:W-:Y:S11]  /*56f0*/  @!P1 R2UR UR5, R11 ;  /* 0x000000000b0592ca */ /* 0x000ff600000e0000 */
[----:B------:R-:W-:Y:S02]  /*5700*/  @!UPT UIADD3 URZ, UPT, UPT, URZ, URZ, URZ ;  /* 0x000000fffffff290 */ /* 0x000fe4000fffe0ff */
[----:B------:R1:W-:Y:S01]  /*5710*/  @!UP0 UTMALDG.3D [UR24], [UR4], desc[UR16] ;  /* 0x00001018040085b4 */ /* 0x0003e20008011000 */
[----:B------:R-:W-:Y:S05]  /*5720*/  VOTEU.ALL UP0, P1 ;  /* 0x0000000000ff7886 */ /* 0x000fea0000800000 */
[----:B------:R1:W-:Y:S01]  /*5730*/  @!UP0 UTMALDG.3D [UR8], [UR4], desc[UR16] ;  /* 0x00001008040085b4 */ /* 0x0003e20008011000 */
[----:B------:R1:W-:Y:S01]  /*5740*/  @!P1 SYNCS.ARRIVE.TRANS64.RED.A0TR RZ, [UR21+0xd0], R0 ;  /* 0x0000d000ffff99a7 */ /* 0x0003e20008300415 */
[----:B------:R-:W-:Y:S01]  /*5750*/  SYNCS.ARRIVE.TRANS64.RED.A1T0 RZ, [UR6], RZ ;  /* 0x000000ffffff79a7 */ /* 0x000fe20008100406 */
[----:B------:R-:W3:Y:S02]  /*5760*/  SYNCS.PHASECHK.TRANS64.TRYWAIT P0, [UR21+0xe8], R9 ;  /* 0x0000e809ff0075a7 */ /* 0x000ee40008001115 */
[----:B-1-3--:R-:W-:Y:S05]  /*5770*/  @!P0 BRA `(.L_x_103) ;  /* 0x0000003800e48947 */ /* 0x00afea0003800000 */
.L_x_186:
[----:B------:R-:W-:Y:S01]  /*5780*/  UIADD3 UR28, UPT, UPT, UR13, UR62, URZ ;  /* 0x0000003e0d1c7290 */ /* 0x000fe2000fffe0ff */
[----:B------:R-:W-:Y:S01]  /*5790*/  @!P1 IADD3 R6, P0, PT, R16, 0x580, RZ ;  /* 0x0000058010069810 */ /* 0x000fe20007f1e0ff */
[----:B------:R-:W-:Y:S01]  /*57a0*/  UPLOP3.LUT UP3, UPT, UPT, UPT, UPT, 0x80, 0x8 ;  /* 0x000000000008789c */ /* 0x000fe20003f6f070 */
[----:B------:R-:W-:Y:S01]  /*57b0*/  LOP3.LUT R15, R15, 0x1, RZ, 0x3c, !PT ;  /* 0x000000010f0f7812 */ /* 0x000fe200078e3cff */
[----:B------:R-:W-:Y:S01]  /*57c0*/  VOTEU.ALL UP0, P1 ;  /* 0x0000000000ff7886 */ /* 0x000fe20000800000 */
[----:B------:R-:W-:Y:S01]  /*57d0*/  @!P1 R2UR UR5, R6 ;  /* 0x00000000060592ca */ /* 0x000fe200000e0000 */
[----:B-1----:R-:W-:Y:S01]  /*57e0*/  @!P1 IMAD.X R0, RZ, RZ, R17, P0 ;  /* 0x000000ffff009224 */ /* 0x002fe200000e0611 */
[----:B------:R-:W-:Y:S01]  /*57f0*/  UMOV UR6, 0x0 ;  /* 0x0000000000067882 */ /* 0x000fe20000000000 */
[----:B------:R-:W-:Y:S01]  /*5800*/  UMOV UR7, 0x10000000 ;  /* 0x1000000000077882 */ /* 0x000fe20000000000 */
[----:B------:R-:W-:Y:S01]  /*5810*/  @!UP0 UIADD3 UR18, UPT, UPT, UR26, 0x20, URZ ;  /* 0x000000201a128890 */ /* 0x000fe2000fffe0ff */
[----:B------:R-:W-:Y:S01]  /*5820*/  ISETP.NE.AND P0, PT, R14, 0x2, PT ;  /* 0x000000020e00780c */ /* 0x000fe20003f05270 */
[----:B------:R-:W-:Y:S01]  /*5830*/  @!UP0 UIADD3 UR16, UPT, UPT, UR21, 0x1200, URZ ;  /* 0x0000120015108890 */ /* 0x000fe2000fffe0ff */
[----:B------:R-:W-:Y:S01]  /*5840*/  @!P1 R2UR UR4, R0 ;  /* 0x00000000000492ca */ /* 0x000fe200000e0000 */
[----:B------:R-:W-:Y:S01]  /*5850*/  @!UP0 UIADD3 UR17, UPT, UPT, UR21, 0xd8, URZ ;  /* 0x000000d815118890 */ /* 0x000fe2000fffe0ff */
[----:B------:R-:W-:Y:S01]  /*5860*/  SEL R0, RZ, 0x1, P0 ;  /* 0x00000001ff007807 */ /* 0x000fe20000000000 */
[----:B------:R-:W-:Y:S01]  /*5870*/  @!UP0 UIADD3 UR10, UPT, UPT, UR26, 0x60, URZ ;  /* 0x000000601a0a8890 */ /* 0x000fe2000fffe0ff */
[----:B------:R-:W-:Y:S01]  /*5880*/  SEL R14, R14, RZ, P0 ;  /* 0x000000ff0e0e7207 */ /* 0x000fe20000000000 */
[----:B------:R-:W-:Y:S01]  /*5890*/  @!UP0 UIADD3 UR8, UPT, UPT, UR21, 0x1a00, URZ ;  /* 0x00001a0015088890 */ /* 0x000fe2000fffe0ff */
[----:B------:R-:W-:Y:S01]  /*58a0*/  IMAD.U32 R8, RZ, RZ, UR5 ;  /* 0x00000005ff087e24 */ /* 0x000fe2000f8e00ff */
[----:B------:R-:W-:Y:S01]  /*58b0*/  VOTEU.ALL UP0, P1 ;  /* 0x0000000000ff7886 */ /* 0x000fe20000800000 */
[----:B------:R-:W-:Y:S01]  /*58c0*/  UMOV UR19, UR27 ;  /* 0x0000001b00137c82 */ /* 0x000fe20008000000 */
[----:B------:R-:W-:Y:S01]  /*58d0*/  UMOV UR20, UR36 ;  /* 0x0000002400147c82 */ /* 0x000fe20008000000 */
[----:B------:R-:W-:Y:S01]  /*58e0*/  UMOV UR11, UR27 ;  /* 0x0000001b000b7c82 */ /* 0x000fe20008000000 */
[----:B------:R-:W-:Y:S01]  /*58f0*/  UMOV UR12, UR36 ;  /* 0x00000024000c7c82 */ /* 0x000fe20008000000 */
[----:B------:R-:W-:Y:S01]  /*5900*/  UMOV UR9, UR17 ;  /* 0x0000001100097c82 */ /* 0x000fe20008000000 */
[----:B------:R-:W-:Y:S01]  /*5910*/  IMAD.U32 R9, RZ, RZ, UR4 ;  /* 0x00000004ff097e24 */ /* 0x000fe2000f8e00ff */
[----:B------:R-:W-:Y:S01]  /*5920*/  @!P1 R2UR UR4, R8 ;  /* 0x00000000080492ca */ /* 0x000fe200000e0000 */
[----:B------:R-:W-:Y:S01]  /*5930*/  UMOV UR36, UR29 ;  /* 0x0000001d00247c82 */ /* 0x000fe20008000000 */
[----:B------:R-:W-:Y:S02]  /*5940*/  LOP3.LUT R13, R13, R0, RZ, 0x3c, !PT ;  /* 0x000000000d0d7212 */ /* 0x000fe400078e3cff */
[----:B------:R-:W-:Y:S11]  /*5950*/  @!P1 R2UR UR5, R9 ;  /* 0x00000000090592ca */ /* 0x000ff600000e0000 */
[----:B------:R-:W-:Y:S02]  /*5960*/  @!UPT UIADD3 URZ, UPT, UPT, URZ, URZ, URZ ;  /* 0x000000fffffff290 */ /* 0x000fe4000fffe0ff */
[----:B------:R1:W-:Y:S01]  /*5970*/  @!UP0 UTMALDG.3D [UR16], [UR4], desc[UR6] ;  /* 0x00000610040085b4 */ /* 0x0003e20008011000 */
[----:B------:R-:W-:Y:S05]  /*5980*/  VOTEU.ALL UP0, P1 ;  /* 0x0000000000ff7886 */ /* 0x000fea0000800000 */
[----:B------:R3:W-:Y:S01]  /*5990*/  @!UP0 UTMALDG.3D [UR8], [UR4], desc[UR6] ;  /* 0x00000608040085b4 */ /* 0x0007e20008011000 */
[----:B------:R3:W-:Y:S01]  /*59a0*/  @!P1 SYNCS.ARRIVE.TRANS64.RED.A0TR RZ, [UR21+0xd8], R7 ;  /* 0x0000d807ffff99a7 */ /* 0x0007e20008300415 */
[----:B------:R-:W-:Y:S01]  /*59b0*/  SYNCS.ARRIVE.TRANS64.RED.A1T0 RZ, [UR37], RZ ;  /* 0x000000ffffff79a7 */ /* 0x000fe20008100425 */
[----:B-1----:R-:W-:Y:S01]  /*59c0*/  UIADD3 UR20, UPT, UPT, UR14, UR61, URZ ;  /* 0x0000003d0e147290 */ /* 0x002fe2000fffe0ff */
[----:B------:R-:W-:Y:S11]  /*59d0*/  BRA.U UP1, `(.L_x_104) ;  /* 0xfffffff101f07547 */ /* 0x000ff6000b83ffff */
[----:B------:R-:W-:-:S04]  /*59e0*/  SHF.L.U32 R3, R15, 0x1f, RZ ;  /* 0x0000001f0f037819 */ /* 0x000fc800000006ff */
[----:B------:R-:W1:Y:S02]  /*59f0*/  SYNCS.PHASECHK.TRANS64.TRYWAIT P0, [UR21+0xe0], R3 ;  /* 0x0000e003ff0075a7 */ /* 0x000e640008001115 */
[----:B-1----:R-:W-:Y:S05]  /*5a00*/  @!P0 BRA `(.L_x_105) ;  /* 0x0000003800588947 */ /* 0x002fea0003800000 */
.L_x_188:
[----:B-1----:R-:W-:-:S07]  /*5a10*/  MOV R0, UR21 ;  /* 0x0000001500007c02 */ /* 0x002fce0008000f00 */
.L_x_106:
[----:B-1----:R-:W-:-:S04]  /*5a20*/  SHF.L.U32 R3, R15, 0x1f, RZ ;  /* 0x0000001f0f037819 */ /* 0x002fc800000006ff */
[----:B------:R1:W4:Y:S03]  /*5a30*/  SYNCS.PHASECHK.TRANS64.TRYWAIT P0, [R0+URZ+0xe8], R3 ;  /* 0x0000e803000075a7 */ /* 0x00032600080011ff */
[----:B----4-:R-:W-:Y:S05]  /*5a40*/  @!P0 NANOSLEEP.SYNCS 0x989680 ;  /* 0x009896800000895d */ /* 0x010fea0003900000 */
[----:B------:R-:W4:Y:S02]  /*5a50*/  @!P0 SYNCS.PHASECHK.TRANS64 P0, [R0+URZ+0xe8], R3 ;  /* 0x0000e803000085a7 */ /* 0x000f2400080010ff */
[----:B--234-:R-:W-:Y:S05]  /*5a60*/  @P0 EXIT ;  /* 0x000000000000094d */ /* 0x01cfea0003800000 */
[----:B------:R-:W-:Y:S05]  /*5a70*/  BRA `(.L_x_106) ;  /* 0xfffffffc00e87947 */ /* 0x000fea000383ffff */
.L_x_95:
[----:B------:R-:W-:-:S06]  /*5a80*/  UISETP.GE.AND UP0, UPT, UR25, 0x4, UPT ;  /* 0x000000041900788c */ /* 0x000fcc000bf06270 */
[----:B------:R-:W-:-:S13]  /*5a90*/  PLOP3.LUT P0, PT, PT, PT, UP0, 0x80, 0x8 ;  /* 0x000000000008781c */ /* 0x000fda0003f0f008 */
[----:B-1----:R-:W-:Y:S05]  /*5aa0*/  @!P0 EXIT ;  /* 0x000000000000894d */ /* 0x002fea0003800000 */
[----:B------:R-:W-:Y:S01]  /*5ab0*/  BAR.SYNC.DEFER_BLOCKING 0x6, 0xa0 ;  /* 0x0182800000007b1d */ /* 0x000fe20000010000 */
[C---:B------:R-:W-:Y:S01]  /*5ac0*/  IMAD.SHL.U32 R89, R99.reuse, 0x20, RZ ;  /* 0x0000002063597824 */ /* 0x040fe200078e00ff */
[----:B------:R-:W-:Y:S01]  /*5ad0*/  CS2R R96, SRZ ;  /* 0x0000000000607805 */ /* 0x000fe2000001ff00 */
[C---:B------:R-:W-:Y:S01]  /*5ae0*/  IMAD.SHL.U32 R5, R99.reuse, 0x4, RZ ;  /* 0x0000000463057824 */ /* 0x040fe200078e00ff */
[----:B------:R-:W-:Y:S01]  /*5af0*/  CS2R R94, SRZ ;  /* 0x00000000005e7805 */ /* 0x000fe2000001ff00 */
[----:B------:R-:W-:Y:S01]  /*5b00*/  IMAD.U32 R37, R99, 0x10000, RZ ;  /* 0x0001000063257824 */ /* 0x000fe200078e00ff */
[----:B------:R-:W-:Y:S01]  /*5b10*/  UMOV UR44, 0x400 ;  /* 0x00000400002c7882 */ /* 0x000fe20000000000 */
[----:B------:R-:W-:Y:S01]  /*5b20*/  LOP3.LUT R4, R89, 0x80, RZ, 0xc0, !PT ;  /* 0x0000008059047812 */ /* 0x000fe200078ec0ff */
[----:B------:R-:W-:Y:S01]  /*5b30*/  ULEA UR44, UR45, UR44, 0x18 ;  /* 0x0000002c2d2c7291 */ /* 0x000fe2000f8ec0ff */
[----:B------:R-:W1:Y:S01]  /*5b40*/  LDC.64 R84, c[0x0][0x888] ;  /* 0x00022200ff547b82 */ /* 0x000e620000000a00 */
[C---:B------:R-:W-:Y:S01]  /*5b50*/  IMAD.SHL.U32 R7, R91.reuse, 0x400, RZ ;  /* 0x000004005b077824 */ /* 0x040fe200078e00ff */
[----:B------:R-:W-:Y:S01]  /*5b60*/  LOP3.LUT R5, R4, 0x10, R5, 0xf8, !PT ;  /* 0x0000001004057812 */ /* 0x000fe200078ef805 */
[----:B------:R-:W-:Y:S01]  /*5b70*/  IMAD.SHL.U32 R4, R91, 0x200000, RZ ;  /* 0x002000005b047824 */ /* 0x000fe200078e00ff */
[C---:B------:R-:W-:Y:S01]  /*5b80*/  LOP3.LUT R88, R89.reuse, 0xb60, RZ, 0xc0, !PT ;  /* 0x00000b6059587812 */ /* 0x040fe200078ec0ff */
[----:B------:R-:W-:Y:S01]  /*5b90*/  UIADD3 UR4, UPT, UPT, UR44, 0x2200, URZ ;  /* 0x000022002c047890 */ /* 0x000fe2000fffe0ff */
[----:B------:R-:W-:Y:S01]  /*5ba0*/  LOP3.LUT P0, RZ, R89, 0x80, RZ, 0xc0, !PT ;  /* 0x0000008059ff7812 */ /* 0x000fe2000780c0ff */
[----:B------:R-:W-:Y:S01]  /*5bb0*/  IMAD.MOV.U32 R36, RZ, RZ, RZ ;  /* 0x000000ffff247224 */ /* 0x000fe200078e00ff */
[----:B------:R-:W2:Y:S01]  /*5bc0*/  LDC.64 R86, c[0x0][0x890] ;  /* 0x00022400ff567b82 */ /* 0x000ea20000000a00 */
[----:B------:R-:W-:Y:S01]  /*5bd0*/  LOP3.LUT R4, R4, 0x200000, RZ, 0xc0, !PT ;  /* 0x0020000004047812 */ /* 0x000fe200078ec0ff */
[----:B------:R-:W-:Y:S01]  /*5be0*/  IMAD.MOV.U32 R93, RZ, RZ, RZ ;  /* 0x000000ffff5d7224 */ /* 0x000fe200078e00ff */
[----:B------:R-:W-:Y:S01]  /*5bf0*/  LOP3.LUT R88, R88, 0x400, R7, 0xf8, !PT ;  /* 0x0000040058587812 */ /* 0x000fe200078ef807 */
[----:B------:R-:W-:Y:S01]  /*5c00*/  IMAD.U32 R98, RZ, RZ, UR4 ;  /* 0x00000004ff627e24 */ /* 0x000fe2000f8e00ff */
[----:B------:R-:W-:Y:S01]  /*5c10*/  LOP3.LUT R37, R4, 0x400000, R37, 0xf8, !PT ;  /* 0x0040000004257812 */ /* 0x000fe200078ef825 */
[----:B------:R-:W3:Y:S01]  /*5c20*/  LDCU UR58, c[0x0][0x370] ;  /* 0x00006e00ff3a77ac */ /* 0x000ee20008000800 */
[----:B------:R-:W4:Y:S01]  /*5c30*/  LDS R0, [UR44+0x1b0] ;  /* 0x0001b02cff007984 */ /* 0x000f220008000800 */
[----:B------:R-:W1:Y:S01]  /*5c40*/  LDC.64 R82, c[0x0][0x8b0] ;  /* 0x00022c00ff527b82 */ /* 0x000e620000000a00 */
[----:B------:R-:W-:Y:S01]  /*5c50*/  LOP3.LUT R88, R88, R5, RZ, 0xfc, !PT ;  /* 0x0000000558587212 */ /* 0x000fe200078efcff */
[----:B------:R-:W1:Y:S01]  /*5c60*/  LDCU UR43, c[0x0][0xb0c] ;  /* 0x00016180ff2b77ac */ /* 0x000e620008000800 */
[----:B------:R-:W-:Y:S01]  /*5c70*/  LOP3.LUT R99, R99, 0x60, RZ, 0xc0, !PT ;  /* 0x0000006063637812 */ /* 0x000fe200078ec0ff */
[----:B------:R-:W1:Y:S04]  /*5c80*/  LDCU UR63, c[0x0][0xb20] ;  /* 0x00016400ff3f77ac */ /* 0x000e680008000800 */
[----:B------:R-:W1:Y:S01]  /*5c90*/  LDC.64 R80, c[0x0][0x8a8] ;  /* 0x00022a00ff507b82 */ /* 0x000e620000000a00 */
[----:B------:R-:W1:Y:S01]  /*5ca0*/  LDCU UR39, c[0x0][0xb30] ;  /* 0x00016600ff2777ac */ /* 0x000e620008000800 */
[----:B------:R-:W1:Y:S01]  /*5cb0*/  LDCU.64 UR56, c[0x0][0x888] ;  /* 0x00011100ff3877ac */ /* 0x000e620008000a00 */
[----:B------:R-:W1:Y:S01]  /*5cc0*/  LDCU.64 UR40, c[0x0][0xb28] ;  /* 0x00016500ff2877ac */ /* 0x000e620008000a00 */
[----:B------:R-:W1:Y:S01]  /*5cd0*/  LDCU.128 UR52, c[0x0][0xb10] ;  /* 0x00016200ff3477ac */ /* 0x000e620008000c00 */
[----:B------:R-:W1:Y:S01]  /*5ce0*/  LDCU UR47, c[0x0][0x374] ;  /* 0x00006e80ff2f77ac */ /* 0x000e620008000800 */
[----:B------:R-:W-:Y:S01]  /*5cf0*/  UIADD3 UR60, UPT, UPT, UR44, 0x200, URZ ;  /* 0x000002002c3c7890 */ /* 0x000fe2000fffe0ff */
[----:B----4-:R-:W-:Y:S01]  /*5d00*/  IMAD.IADD R37, R0, 0x1, R37 ;  /* 0x0000000100257824 */ /* 0x010fe200078e0225 */
[----:B--23--:R-:W-:-:S10]  /*5d10*/  P2R R0, PR, RZ, 0x1 ;  /* 0x00000001ff007803 */ /* 0x00cfd40000000000 */
.L_x_132:
[C---:B------:R-:W-:Y:S02]  /*5d20*/  LEA R3, R93.reuse, UR44, 0x3 ;  /* 0x0000002c5d037c11 */ /* 0x040fe4000f8e18ff */
[----:B------:R-:W-:Y:S02]  /*5d30*/  SHF.L.U32 R0, R96, 0x1f, RZ ;  /* 0x0000001f60007819 */ /* 0x000fe400000006ff */
[----:B------:R-:W-:Y:S02]  /*5d40*/  LEA R5, R93, UR44, 0x4 ;  /* 0x0000002c5d057c11 */ /* 0x000fe4000f8e20ff */
[----:B------:R-:W2:Y:S02]  /*5d50*/  SYNCS.PHASECHK.TRANS64.TRYWAIT P0, [R3+URZ+0x100], R0 ;  /* 0x00010000030075a7 */ /* 0x000ea400080011ff */
[----:B-12---:R-:W-:Y:S05]  /*5d60*/  @!P0 BRA `(.L_x_107) ;  /* 0x0000003400988947 */ /* 0x006fea0003800000 */
.L_x_189:
[----:B------:R-:W3:Y:S01]  /*5d70*/  LDS.128 R4, [R5+0x190] ;  /* 0x0001900005047984 */ /* 0x000ee20000000c00 */
        /* <DEDUP_REMOVED lines=10> */
[----:B------:R-:W-:Y:S01]  /*5e20*/  PLOP3.LUT P0, PT, PT, PT, UP1, 0x80, 0x8 ;  /* 0x000000000008781c */ /* 0x000fe20003f0f018 */
[----:B------:R-:W-:Y:S11]  /*5e30*/  UP2UR UR46, UPR, URZ, 0x2 ;  /* 0x00000002ff2e7883 */ /* 0x000ff60008000000 */
[----:B------:R-:W-:Y:S01]  /*5e40*/  @!UPT UIADD3 URZ, UPT, UPT, URZ, URZ, URZ ;  /* 0x000000fffffff290 */ /* 0x000fe2000fffe0ff */
[----:B--2---:R-:W-:Y:S02]  /*5e50*/  @P0 SHF.R.U32.HI R0, RZ, 0x10, R5 ;  /* 0x00000010ff000819 */ /* 0x004fe40000011605 */
        /* <DEDUP_REMOVED lines=12> */
[----:B-1----:R-:W-:Y:S02]  /*5f20*/  UIMAD.WIDE.U32 UR4, UR47, UR55, URZ ;  /* 0x000000372f0472a5 */ /* 0x002fe4000f8e00ff */
[----:B------:R-:W-:Y:S02]  /*5f30*/  UIMAD.WIDE.U32 UR6, UR58, UR52, URZ ;  /* 0x000000343a0672a5 */ /* 0x000fe4000f8e00ff */
[----:B------:R-:W-:Y:S02]  /*5f40*/  UISETP.NE.AND UP0, UPT, UR54, 0x1, UPT ;  /* 0x000000013600788c */ /* 0x000fe4000bf05270 */
[----:B------:R-:W-:Y:S02]  /*5f50*/  UIMAD.WIDE.U32 UR8, UR37, UR55, URZ ;  /* 0x00000037250872a5 */ /* 0x000fe4000f8e00ff */
[----:B------:R-:W-:Y:S02]  /*5f60*/  UIMAD.WIDE.U32 UR10, UR38, UR52, URZ ;  /* 0x00000034260a72a5 */ /* 0x000fe4000f8e00ff */
[----:B------:R-:W-:Y:S02]  /*5f70*/  UISETP.NE.AND UP1, UPT, UR43, 0x1, UPT ;  /* 0x000000012b00788c */ /* 0x000fe4000bf25270 */
[----:B------:R-:W-:Y:S01]  /*5f80*/  UISETP.NE.AND UP2, UPT, UR42, 0x1, UPT ;  /* 0x000000012a00788c */ /* 0x000fe2000bf45270 */
[----:B------:R-:W-:Y:S02]  /*5f90*/  UMOV UR4, UR5 ;  /* 0x0000000500047c82 */ /* 0x000fe40008000000 */
[----:B------:R-:W-:Y:S03]  /*5fa0*/  USHF.R.U32.HI UR5, URZ, UR63, UR4 ;  /* 0x0000003fff057299 */ /* 0x000fe60008011604 */
[----:B------:R-:W-:Y:S02]  /*5fb0*/  UMOV UR4, UR7 ;  /* 0x0000000700047c82 */ /* 0x000fe40008000000 */
[----:B------:R-:W-:Y:S02]  /*5fc0*/  USHF.R.U32.HI UR7, URZ, UR53, UR4 ;  /* 0x00000035ff077299 */ /* 0x000fe40008011604 */
[----:B------:R-:W-:Y:S02]  /*5fd0*/  USEL UR4, UR47, UR5, !UP0 ;  /* 0x000000052f047287 */ /* 0x000fe4000c000000 */
[----:B------:R-:W-:Y:S01]  /*5fe0*/  USEL UR7, UR58, UR7, !UP1 ;  /* 0x000000073a077287 */ /* 0x000fe2000c800000 */
[----:B------:R-:W-:Y:S01]  /*5ff0*/  UMOV UR5, UR9 ;  /* 0x0000000900057c82 */ /* 0x000fe20008000000 */
[----:B------:R-:W-:Y:S02]  /*6000*/  UIMAD.WIDE.U32 UR8, UR4, UR40, URZ ;  /* 0x00000028040872a5 */ /* 0x000fe4000f8e00ff */
[----:B------:R-:W-:Y:S03]  /*6010*/  USHF.R.U32.HI UR6, URZ, UR63, UR5 ;  /* 0x0000003fff067299 */ /* 0x000fe60008011605 */
[----:B------:R-:W-:Y:S01]  /*6020*/  UMOV UR5, UR11 ;  /* 0x0000000b00057c82 */ /* 0x000fe20008000000 */
[----:B------:R-:W-:Y:S02]  /*6030*/  UIMAD.WIDE.U32 UR10, UR7, UR40, URZ ;  /* 0x00000028070a72a5 */ /* 0x000fe4000f8e00ff */
[----:B------:R-:W-:Y:S02]  /*6040*/  USHF.R.U32.HI UR12, URZ, UR53, UR5 ;  /* 0x00000035ff0c7299 */ /* 0x000fe40008011605 */
[----:B------:R-:W-:Y:S01]  /*6050*/  USEL UR6, UR37, UR6, !UP0 ;  /* 0x0000000625067287 */ /* 0x000fe2000c000000 */
[----:B------:R-:W-:Y:S02]  /*6060*/  UMOV UR5, UR9 ;  /* 0x0000000900057c82 */ /* 0x000fe40008000000 */
[----:B------:R-:W-:Y:S01]  /*6070*/  UMOV UR10, UR11 ;  /* 0x0000000b000a7c82 */ /* 0x000fe20008000000 */
[----:B------:R-:W-:Y:S02]  /*6080*/  @UP2 USHF.R.U32.HI UR4, URZ, UR41, UR5 ;  /* 0x00000029ff042299 */ /* 0x000fe40008011605 */
[----:B------:R-:W-:Y:S02]  /*6090*/  @UP2 USHF.R.U32.HI UR7, URZ, UR41, UR10 ;  /* 0x00000029ff072299 */ /* 0x000fe4000801160a */
[----:B------:R-:W-:Y:S02]  /*60a0*/  UIMAD UR4, UR42, UR4, URZ ;  /* 0x000000042a0472a4 */ /* 0x000fe4000f8e02ff */
[----:B------:R-:W-:Y:S02]  /*60b0*/  UIMAD.WIDE.U32 UR10, UR6, UR40, URZ ;  /* 0x00000028060a72a5 */ /* 0x000fe4000f8e00ff */
[----:B------:R-:W-:Y:S02]  /*60c0*/  USEL UR5, UR38, UR12, !UP1 ;  /* 0x0000000c26057287 */ /* 0x000fe4000c800000 */
[----:B------:R-:W-:Y:S02]  /*60d0*/  UIMAD UR8, UR42, UR7, URZ ;  /* 0x000000072a0872a4 */ /* 0x000fe4000f8e02ff */
[----:B------:R-:W-:Y:S03]  /*60e0*/  UISETP.GE.AND UP0, UPT, UR6, UR4, UPT ;  /* 0x000000040600728c */ /* 0x000fe6000bf06270 */
[----:B------:R-:W-:Y:S01]  /*60f0*/  UMOV UR4, UR11 ;  /* 0x0000000b00047c82 */ /* 0x000fe20008000000 */
[----:B------:R-:W-:Y:S02]  /*6100*/  UISETP.GE.OR UP0, UPT, UR5, UR8, UP0 ;  /* 0x000000080500728c */ /* 0x000fe40008706670 */
[----:B------:R-:W-:Y:S02]  /*6110*/  USHF.R.U32.HI UR4, URZ, UR41, UR4 ;  /* 0x00000029ff047299 */ /* 0x000fe40008011604 */
[----:B------:R-:W-:Y:S02]  /*6120*/  UIMAD.WIDE.U32 UR8, UR5, UR40, URZ ;  /* 0x00000028050872a5 */ /* 0x000fe4000f8e00ff */
[----:B------:R-:W-:Y:S02]  /*6130*/  USEL UR11, UR6, UR4, !UP2 ;  /* 0x00000004060b7287 */ /* 0x000fe4000d000000 */
[----:B------:R-:W-:Y:S02]  /*6140*/  UIADD3 UR8, UPT, UPT, -UR5, URZ, URZ ;  /* 0x000000ff05087290 */ /* 0x000fe4000fffe1ff */
[----:B------:R-:W-:Y:S01]  /*6150*/  UIADD3 UR10, UPT, UPT, -UR11, URZ, URZ ;  /* 0x000000ff0b0a7290 */ /* 0x000fe2000fffe1ff */
[----:B------:R-:W-:Y:S01]  /*6160*/  @!UP0 UMOV UR4, UR9 ;  /* 0x0000000900048c82 */ /* 0x000fe20008000000 */
[----:B------:R-:W-:Y:S02]  /*6170*/  UIADD3 UR9, UPT, UPT, -UR6, URZ, URZ ;  /* 0x000000ff06097290 */ /* 0x000fe4000fffe1ff */
[----:B------:R-:W-:Y:S02]  /*6180*/  @!UP0 USHF.R.U32.HI UR4, URZ, UR41, UR4 ;  /* 0x00000029ff048299 */ /* 0x000fe40008011604 */
[----:B------:R-:W-:Y:S02]  /*6190*/  UIMAD UR10, UR42, UR10, UR6 ;  /* 0x0000000a2a0a72a4 */ /* 0x000fe4000f8e0206 */
[----:B------:R-:W-:Y:S04]  /*61a0*/  @!UP0 USEL UR4, UR5, UR4, !UP2 ;  /* 0x0000000405048287 */ /* 0x000fe8000d000000 */
[----:B------:R-:W-:Y:S02]  /*61b0*/  @!UP0 UIMAD UR10, UR7, UR10, UR4 ;  /* 0x0000000a070a82a4 */ /* 0x000fe4000f8e0204 */
[----:B------:R-:W-:Y:S02]  /*61c0*/  @!UP0 UIADD3 UR11, UPT, UPT, UR11, -UR4, URZ ;  /* 0x800000040b0b8290 */ /* 0x000fe4000fffe0ff */
[----:B------:R-:W-:Y:S02]  /*61d0*/  UIMAD UR7, UR43, UR8, UR38 ;  /* 0x000000082b0772a4 */ /* 0x000fe4000f8e0226 */
[----:B------:R-:W-:Y:S02]  /*61e0*/  @!UP0 UIMAD UR6, UR11, UR42, UR5 ;  /* 0x0000002a0b0682a4 */ /* 0x000fe4000f8e0205 */
[----:B------:R-:W-:Y:S01]  /*61f0*/  UIMAD UR4, UR54, UR9, UR37 ;  /* 0x00000009360472a4 */ /* 0x000fe2000f8e0225 */
[----:B------:R-:W-:Y:S02]  /*6200*/  @!UP0 UMOV UR5, UR10 ;  /* 0x0000000a00058c82 */ /* 0x000fe40008000000 */
[----:B------:R-:W-:Y:S02]  /*6210*/  UIMAD UR38, UR5, UR43, UR7 ;  /* 0x0000002b052672a4 */ /* 0x000fe4000f8e0207 */
[----:B------:R-:W-:Y:S11]  /*6220*/  UIMAD UR37, UR6, UR54, UR4 ;  /* 0x00000036062572a4 */ /* 0x000ff6000f8e0204 */
[----:B------:R-:W-:Y:S01]  /*6230*/  @!UPT UIADD3 URZ, UPT, UPT, URZ, URZ, URZ ;  /* 0x000000fffffff290 */ /* 0x000fe2000fffe0ff */
.L_x_108:
[----:B-1----:R-:W-:Y:S01]  /*6240*/  UISETP.NE.AND UP0, UPT, UR39, 0x1, UPT ;  /* 0x000000012700788c */ /* 0x002fe2000bf05270 */
[----:B------:R-:W-:Y:S01]  /*6250*/  IADD3 R93, PT, PT, R93, 0x1, RZ ;  /* 0x000000015d5d7810 */ /* 0x000fe20007ffe0ff */
[----:B------:R-:W-:Y:S02]  /*6260*/  USHF.L.U32 UR50, UR20, 0x6, URZ ;  /* 0x0000000614327899 */ /* 0x000fe400080006ff */
[----:B------:R-:W-:Y:S07]  /*6270*/  USHF.L.U32 UR49, UR28, 0x7, URZ ;  /* 0x000000071c317899 */ /* 0x000fee00080006ff */
[----:B------:R-:W1:Y:S01]  /*6280*/  @!UP0 LDCU.128 UR12, c[0x0][0xb10] ;  /* 0x00016200ff0c87ac */ /* 0x000e620008000c00 */
[----:B------:R-:W3:Y:S01]  /*6290*/  @!UP0 LDCU UR5, c[0x0][0xb0c] ;  /* 0x00016180ff0587ac */ /* 0x000ee20008000800 */
[----:B------:R-:W4:Y:S01]  /*62a0*/  @!UP0 LDCU UR10, c[0x0][0xb20] ;  /* 0x00016400ff0a87ac */ /* 0x000f220008000800 */
[----:B-1----:R-:W-:Y:S02]  /*62b0*/  UIMAD.WIDE.U32 UR8, UR38, UR12, URZ ;  /* 0x0000000c260872a5 */ /* 0x002fe4000f8e00ff */
[----:B------:R-:W-:Y:S02]  /*62c0*/  UIMAD.WIDE.U32 UR6, UR37, UR15, URZ ;  /* 0x0000000f250672a5 */ /* 0x000fe4000f8e00ff */
[----:B------:R-:W-:Y:S03]  /*62d0*/  @!UP0 UISETP.NE.AND UP1, UPT, UR14, 0x1, UPT ;  /* 0x000000010e00888c */ /* 0x000fe6000bf25270 */
[----:B------:R-:W-:Y:S01]  /*62e0*/  @!UP0 UMOV UR4, UR9 ;  /* 0x0000000900048c82 */ /* 0x000fe20008000000 */
[----:B---3--:R-:W-:Y:S02]  /*62f0*/  @!UP0 UISETP.NE.AND UP2, UPT, UR5, 0x1, UPT ;  /* 0x000000010500888c */ /* 0x008fe4000bf45270 */
[----:B------:R-:W-:Y:S01]  /*6300*/  @!UP0 USHF.R.U32.HI UR4, URZ, UR13, UR4 ;  /* 0x0000000dff048299 */ /* 0x000fe20008011604 */
[----:B------:R-:W-:Y:S02]  /*6310*/  @!UP0 UMOV UR6, UR7 ;  /* 0x0000000700068c82 */ /* 0x000fe40008000000 */
[----:B----4-:R-:W-:Y:S02]  /*6320*/  @!UP0 USHF.R.U32.HI UR6, URZ, UR10, UR6 ;  /* 0x0000000aff068299 */ /* 0x010fe40008011606 */
[----:B------:R-:W-:Y:S02]  /*6330*/  @!UP0 USEL UR7, UR38, UR4, !UP2 ;  /* 0x0000000426078287 */ /* 0x000fe4000d000000 */
[----:B------:R-:W-:Y:S04]  /*6340*/  @!UP0 USEL UR6, UR37, UR6, !UP1 ;  /* 0x0000000625068287 */ /* 0x000fe8000c800000 */
[----:B------:R-:W-:Y:S02]  /*6350*/  @!UP0 UIADD3 UR4, UPT, UPT, -UR7, UR6, URZ ;  /* 0x0000000607048290 */ /* 0x000fe4000fffe1ff */
[----:B------:R-:W-:Y:S02]  /*6360*/  @!UP0 UIADD3 UR6, UPT, UPT, UR7, -UR6, URZ ;  /* 0x8000000607068290 */ /* 0x000fe4000fffe0ff */
[----:B------:R-:W-:Y:S02]  /*6370*/  @!UP0 UIMAD UR38, UR4, UR5, UR38 ;  /* 0x00000005042682a4 */ /* 0x000fe4000f8e0226 */
[----:B------:R-:W-:Y:S02]  /*6380*/  @!UP0 UIMAD UR37, UR6, UR14, UR37 ;  /* 0x0000000e062582a4 */ /* 0x000fe4000f8e0225 */
[----:B------:R-:W-:Y:S09]  /*6390*/  ULOP3.LUT UP0, URZ, UR60, 0x90, URZ, 0xc0, !UPT ;  /* 0x000000903cff7892 */ /* 0x000ff2000f80c0ff */
[----:B------:R-:W-:Y:S05]  /*63a0*/  BRA.U !UP0, `(.L_x_109) ;  /* 0x0000000108407547 */ /* 0x000fea000b800000 */
[----:B------:R-:W1:Y:S01]  /*63b0*/  LDCU.64 UR8, c[0x4][0x80] ;  /* 0x01001000ff0877ac */ /* 0x000e620008000a00 */
[----:B------:R-:W-:Y:S01]  /*63c0*/  MOV R3, 0x0 ;  /* 0x0000000000037802 */ /* 0x000fe20000000f00 */
[----:B------:R-:W-:Y:S02]  /*63d0*/  HFMA2 R12, -RZ, RZ, 0, 5.9604644775390625e-08 ;  /* 0x00000001ff0c7431 */ /* 0x000fe400000001ff */
[----:B------:R-:W-:Y:S02]  /*63e0*/  IMAD.MOV.U32 R8, RZ, RZ, 0x70 ;  /* 0x00000070ff087424 */ /* 0x000fe400078e00ff */
[----:B------:R-:W-:Y:S01]  /*63f0*/  IMAD.MOV.U32 R13, RZ, RZ, RZ ;  /* 0x000000ffff0d7224 */ /* 0x000fe200078e00ff */
[----:B------:R-:W3:Y:S01]  /*6400*/  LDCU.64 UR6, c[0x4][0x88] ;  /* 0x01001100ff0677ac */ /* 0x000ee20008000a00 */
[----:B------:R-:W4:Y:S01]  /*6410*/  LDC.64 R2, c[0x4][R3] ;  /* 0x0100000003027b82 */ /* 0x000f220000000a00 */
[----:B------:R-:W2:Y:S01]  /*6420*/  LDCU.64 UR4, c[0x4][0x8] ;  /* 0x01000100ff0477ac */ /* 0x000ea20008000a00 */
[----:B-1----:R-:W-:Y:S01]  /*6430*/  MOV R5, UR9 ;  /* 0x0000000900057c02 */ /* 0x002fe20008000f00 */
[----:B------:R-:W-:Y:S01]  /*6440*/  IMAD.U32 R4, RZ, RZ, UR8 ;  /* 0x00000008ff047e24 */ /* 0x000fe2000f8e00ff */
[----:B---3--:R-:W-:Y:S01]  /*6450*/  MOV R7, UR7 ;  /* 0x0000000700077c02 */ /* 0x008fe20008000f00 */
[----:B------:R-:W-:Y:S01]  /*6460*/  IMAD.U32 R6, RZ, RZ, UR6 ;  /* 0x00000006ff067e24 */ /* 0x000fe2000f8e00ff */
[----:B--2---:R-:W-:Y:S01]  /*6470*/  MOV R11, UR5 ;  /* 0x00000005000b7c02 */ /* 0x004fe20008000f00 */
[----:B------:R-:W-:Y:S02]  /*6480*/  IMAD.U32 R10, RZ, RZ, UR4 ;  /* 0x00000004ff0a7e24 */ /* 0x000fe4000f8e00ff */
[----:B------:R-:W-:Y:S07]  /*6490*/  LEPC R20, `(.L_x_109) ;  /* 0x000000001014794e */ /* 0x000fee0000000000 */
[----:B----45:R-:W-:Y:S05]  /*64a0*/  CALL.ABS.NOINC R2 ;  /* 0x0000000002007343 */ /* 0x030fea0003c00000 */
.L_x_109:
[----:B------:R-:W-:Y:S01]  /*64b0*/  LOP3.LUT P0, RZ, R98, 0x90, RZ, 0xc0, !PT ;  /* 0x0000009062ff7812 */ /* 0x000fe2000780c0ff */
[----:B------:R-:W-:Y:S11]  /*64c0*/  BSSY.RECONVERGENT B6, `(.L_x_110) ;  /* 0x0000013000067945 */ /* 0x000ff60003800200 */
[----:B------:R-:W-:Y:S01]  /*64d0*/  @!UPT UIADD3 URZ, UPT, UPT, URZ, URZ, URZ ;  /* 0x000000fffffff290 */ /* 0x000fe2000fffe0ff */
[----:B------:R-:W-:Y:S05]  /*64e0*/  @!P0 BRA `(.L_x_111) ;  /* 0x0000000000408947 */ /* 0x000fea0003800000 */
        /* <DEDUP_REMOVED lines=16> */
.L_x_111:
[----:B------:R-:W-:Y:S05]  /*65f0*/  BSYNC.RECONVERGENT B6 ;  /* 0x0000000000067941 */ /* 0x000fea0003800200 */
.L_x_110:
[----:B------:R-:W-:Y:S02]  /*6600*/  ISETP.NE.U32.AND P0, PT, RZ, UR56, PT ;  /* 0x00000038ff007c0c */ /* 0x000fe4000bf05070 */
[C---:B------:R-:W-:Y:S02]  /*6610*/  ISETP.NE.U32.AND P4, PT, R86.reuse, RZ, PT ;  /* 0x000000ff5600720c */ /* 0x040fe40003f85070 */
[----:B------:R-:W-:Y:S02]  /*6620*/  ISETP.NE.U32.AND P1, PT, R86, RZ, PT ;  /* 0x000000ff5600720c */ /* 0x000fe40003f25070 */
[----:B------:R-:W-:Y:S02]  /*6630*/  ISETP.NE.AND.EX P0, PT, RZ, UR57, PT, P0 ;  /* 0x00000039ff007c0c */ /* 0x000fe4000bf05300 */
[C---:B------:R-:W-:Y:S02]  /*6640*/  ISETP.NE.AND.EX P4, PT, R87.reuse, RZ, PT, P4 ;  /* 0x000000ff5700720c */ /* 0x040fe40003f85340 */
[----:B------:R-:W-:Y:S02]  /*6650*/  ISETP.NE.AND.EX P1, PT, R87, RZ, P0, P1 ;  /* 0x000000ff5700720c */ /* 0x000fe40000725310 */
[----:B------:R-:W-:Y:S02]  /*6660*/  ISETP.NE.U32.AND P5, PT, R82, RZ, PT ;  /* 0x000000ff5200720c */ /* 0x000fe40003fa5070 */
[----:B------:R-:W-:Y:S02]  /*6670*/  ISETP.NE.U32.AND P2, PT, RZ, UR56, PT ;  /* 0x00000038ff007c0c */ /* 0x000fe4000bf45070 */
[----:B------:R-:W-:Y:S02]  /*6680*/  PLOP3.LUT P0, PT, PT, PT, PT, 0x8, 0x80 ;  /* 0x000000000080781c */ /* 0x000fe40003f0e170 */
[----:B------:R-:W-:Y:S02]  /*6690*/  ISETP.NE.AND.EX P5, PT, R83, RZ, PT, P5 ;  /* 0x000000ff5300720c */ /* 0x000fe40003fa5350 */
[----:B------:R-:W-:Y:S03]  /*66a0*/  ISETP.NE.AND.EX P2, PT, RZ, UR57, PT, P2 ;  /* 0x00000039ff007c0c */ /* 0x000fe6000bf45320 */
[----:B------:R-:W-:Y:S01]  /*66b0*/  @!P1 PLOP3.LUT P0, PT, P4, PT, PT, 0x80, 0x8 ;  /* 0x000000000008981c */ /* 0x000fe2000270f070 */
[----:B------:R-:W-:Y:S01]  /*66c0*/  @!UPT UIADD3 URZ, UPT, UPT, URZ, URZ, URZ ;  /* 0x000000fffffff290 */ /* 0x000fe2000fffe0ff */
[----:B------:R-:W-:Y:S11]  /*66d0*/  @!P4 BRA `(.L_x_112) ;  /* 0x000000000030c947 */ /* 0x000ff60003800000 */
[----:B------:R-:W-:Y:S01]  /*66e0*/  ISETP.NE.U32.AND P3, PT, R84, RZ, PT ;  /* 0x000000ff5400720c */ /* 0x000fe20003f65070 */
[----:B------:R-:W1:Y:S01]  /*66f0*/  LDCU.64 UR4, c[0x0][0x358] ;  /* 0x00006b00ff0477ac */ /* 0x000e620008000a00 */
[----:B------:R-:W-:Y:S02]  /*6700*/  IMAD.MOV.U32 R90, RZ, RZ, 0x1 ;  /* 0x00000001ff5a7424 */ /* 0x000fe400078e00ff */
[----:B------:R-:W-:Y:S11]  /*6710*/  ISETP.NE.AND.EX P3, PT, R85, RZ, PT, P3 ;  /* 0x000000ff5500720c */ /* 0x000ff60003f65330 */
[----:B------:R-:W-:Y:S02]  /*6720*/  @!UPT UIADD3 URZ, UPT, UPT, URZ, URZ, URZ ;  /* 0x000000fffffff290 */ /* 0x000fe4000fffe0ff */
[----:B------:R-:W3:Y:S01]  /*6730*/  @P3 LDC.64 R2, c[0x0][0x888] ;  /* 0x00022200ff023b82 */ /* 0x000ee20000000a00 */
[----:B--2---:R-:W-:Y:S04]  /*6740*/  @P3 IMAD R0, R86, UR36, RZ ;  /* 0x0000002456003c24 */ /* 0x004fe8000f8e02ff */
[----:B---3--:R-:W-:Y:S04]  /*6750*/  @P3 IMAD.WIDE R2, R0, 0x4, R2 ;  /* 0x0000000400023825 */ /* 0x008fe800078e0202 */
[----:B------:R-:W-:Y:S01]  /*6760*/  HFMA2 R0, -RZ, RZ, 0, 5.9604644775390625e-08 ;  /* 0x00000001ff007431 */ /* 0x000fe200000001ff */
[----:B-1---5:R1:W5:Y:S04]  /*6770*/  @P3 LDG.E R41, desc[UR4][R2.64] ;  /* 0x0000000402293981 */ /* 0x022368000c1e1900 */
[----:B------:R-:W-:Y:S01]  /*6780*/  @!P3 PRMT R90, R0, 0x7610, R90 ;  /* 0x00007610005ab816 */ /* 0x000fe2000000005a */
[----:B-1----:R-:W3:Y:S06]  /*6790*/  @!P3 LDC R41, c[0x0][0x880] ;  /* 0x00022000ff29bb82 */ /* 0x002eec0000000800 */
.L_x_112:
[----:B------:R-:W-:Y:S05]  /*67a0*/  @!P5 BRA `(.L_x_113) ;  /* 0x000000000024d947 */ /* 0x000fea0003800000 */
[----:B------:R-:W-:Y:S01]  /*67b0*/  ISETP.NE.U32.AND P3, PT, R80, RZ, PT ;  /* 0x000000ff5000720c */ /* 0x000fe20003f65070 */
[----:B------:R-:W1:Y:S03]  /*67c0*/  LDCU.64 UR4, c[0x0][0x358] ;  /* 0x00006b00ff0477ac */ /* 0x000e660008000a00 */
[----:B------:R-:W-:Y:S11]  /*67d0*/  ISETP.NE.AND.EX P3, PT, R81, RZ, PT, P3 ;  /* 0x000000ff5100720c */ /* 0x000ff60003f65330 */
[----:B------:R-:W-:Y:S02]  /*67e0*/  @!UPT UIADD3 URZ, UPT, UPT, URZ, URZ, URZ ;  /* 0x000000fffffff290 */ /* 0x000fe4000fffe0ff */
[----:B------:R-:W4:Y:S01]  /*67f0*/  @P3 LDC.64 R2, c[0x0][0x8a8] ;  /* 0x00022a00ff023b82 */ /* 0x000f220000000a00 */
[----:B--2---:R-:W-:Y:S04]  /*6800*/  @P3 IMAD R0, R82, UR36, RZ ;  /* 0x0000002452003c24 */ /* 0x004fe8000f8e02ff */
[----:B----4-:R-:W-:Y:S05]  /*6810*/  @P3 IMAD.WIDE R2, R0, 0x4, R2 ;  /* 0x0000000400023825 */ /* 0x010fea00078e0202 */
[----:B-1---5:R1:W5:Y:S02]  /*6820*/  @P3 LDG.E R38, desc[UR4][R2.64] ;  /* 0x0000000402263981 */ /* 0x022364000c1e1900 */
[----:B-1----:R-:W4:Y:S02]  /*6830*/  @!P3 LDC R38, c[0x0][0x8a0] ;  /* 0x00022800ff26bb82 */ /* 0x002f240000000800 */
.L_x_113:
[----:B---3-5:R-:W-:Y:S01]  /*6840*/  FSETP.NEU.AND P3, PT, R41, RZ, PT ;  /* 0x000000ff2900720b */ /* 0x028fe20003f6d000 */
[----:B------:R-:W-:Y:S01]  /*6850*/  BSSY B1, `(.L_x_114) ;  /* 0x0000040000017945 */ /* 0x000fe20003800000 */
[----:B------:R-:W-:Y:S01]  /*6860*/  SEL R7, RZ, 0xffffffff, P2 ;  /* 0xffffffffff077807 */ /* 0x000fe20001000000 */
[----:B------:R-:W-:Y:S01]  /*6870*/  IMAD.MOV.U32 R71, RZ, RZ, 0x1 ;  /* 0x00000001ff477424 */ /* 0x000fe200078e00ff */
[----:B--2---:R-:W-:Y:S01]  /*6880*/  @!P1 SEL R0, RZ, 0xffffffff, P3 ;  /* 0xffffffffff009807 */ /* 0x004fe20001800000 */
[----:B------:R-:W-:Y:S01]  /*6890*/  IMAD R39, R36, 0x40, R37 ;  /* 0x0000004024277824 */ /* 0x000fe200078e0225 */
[----:B------:R-:W-:Y:S02]  /*68a0*/  LOP3.LUT P2, RZ, R90, 0xff, RZ, 0xc0, !PT ;  /* 0x000000ff5aff7812 */ /* 0x000fe4000784c0ff */
[----:B------:R-:W-:Y:S02]  /*68b0*/  CS2R R78, SRZ ;  /* 0x00000000004e7805 */ /* 0x000fe4000001ff00 */
[----:B------:R-:W-:Y:S02]  /*68c0*/  LEA R3, R95, UR44, 0x3 ;  /* 0x0000002c5f037c11 */ /* 0x000fe4000f8e18ff */
[----:B------:R-:W-:Y:S02]  /*68d0*/  CS2R R76, SRZ ;  /* 0x00000000004c7805 */ /* 0x000fe4000001ff00 */
[----:B------:R-:W-:Y:S02]  /*68e0*/  @P0 SEL R0, R7, R0, !P2 ;  /* 0x0000000007000207 */ /* 0x000fe40005000000 */
[----:B------:R-:W-:Y:S02]  /*68f0*/  CS2R R74, SRZ ;  /* 0x00000000004a7805 */ /* 0x000fe4000001ff00 */
[----:B------:R-:W-:Y:S02]  /*6900*/  LEA R92, R36, UR44, 0x3 ;  /* 0x0000002c245c7c11 */ /* 0x000fe4000f8e18ff */
[----:B------:R-:W-:Y:S02]  /*6910*/  CS2R R72, SRZ ;  /* 0x0000000000487805 */ /* 0x000fe4000001ff00 */
[----:B------:R-:W-:Y:S02]  /*6920*/  @!P1 LOP3.LUT R0, R0, 0x1, RZ, 0xc0, !PT ;  /* 0x0000000100009812 */ /* 0x000fe400078ec0ff */
[----:B------:R-:W-:Y:S02]  /*6930*/  SHF.L.U32 R5, R97, 0x1f, RZ ;  /* 0x0000001f61057819 */ /* 0x000fe400000006ff */
[----:B------:R-:W-:Y:S02]  /*6940*/  ISETP.NE.U32.OR P6, PT, R0, 0x1, P1 ;  /* 0x000000010000780c */ /* 0x000fe40000fc5470 */
[----:B------:R-:W-:Y:S02]  /*6950*/  SEL R0, RZ, 0xffffffff, P3 ;  /* 0xffffffffff007807 */ /* 0x000fe40001800000 */
[----:B------:R-:W-:Y:S02]  /*6960*/  P2R R100, PR, RZ, 0x40 ;  /* 0x00000040ff647803 */ /* 0x000fe40000000000 */
[----:B------:R-:W-:Y:S04]  /*6970*/  @P4 SEL R0, R7, R0, !P2 ;  /* 0x0000000007004207 */ /* 0x000fe80005000000 */
[----:B------:R-:W-:Y:S03]  /*6980*/  LOP3.LUT R0, R0, 0x1, RZ, 0xc0, !PT ;  /* 0x0000000100007812 */ /* 0x000fe600078ec0ff */
[----:B------:R-:W-:Y:S02]  /*6990*/  @P6 SHF.L.U32 R2, R94, 0x1f, RZ ;  /* 0x0000001f5e026819 */ /* 0x000fe400000006ff */
[----:B------:R-:W-:Y:S02]  /*69a0*/  ISETP.NE.U32.AND P5, PT, R0, 0x1, PT ;  /* 0x000000010000780c */ /* 0x000fe40003fa5070 */
[----:B------:R-:W1:Y:S02]  /*69b0*/  @P6 SYNCS.PHASECHK.TRANS64.TRYWAIT P1, [R3+URZ+0xd0], R2 ;  /* 0x0000d002030065a7 */ /* 0x000e6400080211ff */
[----:B------:R-:W-:Y:S01]  /*69c0*/  P2R R105, PR, RZ, 0x20 ;  /* 0x00000020ff697803 */ /* 0x000fe20000000000 */
[----:B------:R2:W3:Y:S01]  /*69d0*/  SYNCS.PHASECHK.TRANS64.TRYWAIT P0, [R92+URZ+0x120], R5 ;  /* 0x000120055c0075a7 */ /* 0x0004e200080011ff */
[----:B-1----:R-:W-:Y:S01]  /*69e0*/  @P6 SEL R71, RZ, 0x1, !P1 ;  /* 0x00000001ff476807 */ /* 0x002fe20004800000 */
[----:B--2---:R-:W-:Y:S06]  /*69f0*/  @!P6 BRA `(.L_x_115) ;  /* 0x000000000094e947 */ /* 0x004fec0003800000 */
[----:B------:R-:W-:Y:S01]  /*6a00*/  @P5 IMAD R4, R95, 0x1000, R88 ;  /* 0x000010005f045824 */ /* 0x000fe200078e0258 */
[----:B------:R-:W-:Y:S01]  /*6a10*/  LOP3.LUT P6, RZ, R89, 0x80, RZ, 0xc0, !PT ;  /* 0x0000008059ff7812 */ /* 0x000fe200078cc0ff */
[----:B------:R-:W-:Y:S01]  /*6a20*/  BSSY B0, `(.L_x_116) ;  /* 0x0000010000007945 */ /* 0x000fe20003800000 */
[----:B------:R-:W-:Y:S01]  /*6a30*/  ISETP.NE.AND P2, PT, R71, RZ, PT ;  /* 0x000000ff4700720c */ /* 0x000fe20003f45270 */
[----:B------:R-:W-:Y:S01]  /*6a40*/  @P5 VIADD R2, R4, UR44 ;  /* 0x0000002c04025c36 */ /* 0x000fe20008000000 */
[----:B------:R-:W-:Y:S02]  /*6a50*/  PLOP3.LUT P1, PT, PT, PT, PT, 0x8, 0x80 ;  /* 0x000000000080781c */ /* 0x000fe40003f2e170 */
[----:B------:R-:W-:Y:S02]  /*6a60*/  CS2R R74, SRZ ;  /* 0x00000000004a7805 */ /* 0x000fe4000001ff00 */
[----:B------:R-:W-:Y:S01]  /*6a70*/  @P5 PLOP3.LUT P1, PT, P6, PT, PT, 0x80, 0x8 ;  /* 0x000000000008581c */ /* 0x000fe2000372f070 */
[C---:B------:R-:W-:Y:S01]  /*6a80*/  @P5 VIADD R0, R2.reuse, 0x200 ;  /* 0x0000020002005836 */ /* 0x040fe20000000000 */
[----:B------:R-:W-:Y:S01]  /*6a90*/  CS2R R72, SRZ ;  /* 0x0000000000487805 */ /* 0x000fe2000001ff00 */
[----:B------:R-:W-:Y:S01]  /*6aa0*/  @P5 VIADD R2, R2, 0x210 ;  /* 0x0000021002025836 */ /* 0x000fe20000000000 */
[----:B------:R-:W-:Y:S02]  /*6ab0*/  CS2R R78, SRZ ;  /* 0x00000000004e7805 */ /* 0x000fe4000001ff00 */
[----:B------:R-:W-:Y:S07]  /*6ac0*/  CS2R R76, SRZ ;  /* 0x00000000004c7805 */ /* 0x000fee000001ff00 */
[----:B------:R-:W-:Y:S01]  /*6ad0*/  @P1 VIADD R2, R0, 0xfffffff0 ;  /* 0xfffffff000021836 */ /* 0x000fe20000000000 */
[----:B------:R-:W-:Y:S06]  /*6ae0*/  @P2 BRA `(.L_x_117) ;  /* 0x00000000000c2947 */ /* 0x000fec0003800000 */
[----:B------:R-:W-:Y:S04]  /*6af0*/  SHF.L.U32 R0, R94, 0x1f, RZ ;  /* 0x0000001f5e007819 */ /* 0x000fe800000006ff */
[----:B------:R-:W1:Y:S02]  /*6b00*/  SYNCS.PHASECHK.TRANS64.TRYWAIT P1, [R3+URZ+0xd0], R0 ;  /* 0x0000d000030075a7 */ /* 0x000e6400080211ff */
[----:B-1----:R-:W-:Y:S05]  /*6b10*/  @!P1 BRA `(.L_x_118) ;  /* 0x0000002800409947 */ /* 0x002fea0003800000 */
.L_x_117:
[----:B------:R-:W-:Y:S05]  /*6b20*/  BSYNC B0 ;  /* 0x0000000000007941 */ /* 0x000fea0003800000 */
.L_x_116:
[----:B------:R-:W-:Y:S01]  /*6b30*/  ISETP.NE.AND P1, PT, R105, RZ, PT ;  /* 0x000000ff6900720c */ /* 0x000fe20003f25270 */
[----:B-1----:R-:W-:Y:S02]  /*6b40*/  VIADD R3, R3, 0xe0 ;  /* 0x000000e003037836 */ /* 0x002fe40000000000 */
[----:B------:R-:W-:Y:S02]  /*6b50*/  IMAD.U32 R0, RZ, RZ, UR45 ;  /* 0x0000002dff007e24 */ /* 0x000fe4000f8e00ff */
[----:B------:R-:W-:Y:S03]  /*6b60*/  VIADD R95, R95, 0x1 ;  /* 0x000000015f5f7836 */ /* 0x000fe60000000000 */
[----:B------:R-:W-:Y:S05]  /*6b70*/  PRMT R0, R0, 0x654, R3 ;  /* 0x0000065400007816 */ /* 0x000fea0000000003 */
[----:B------:R1:W2:Y:S04]  /*6b80*/  @P1 LDS.128 R72, [R4+UR44+0x200] ;  /* 0x0002002c04481984 */ /* 0x0002a80008000c00 */
[----:B------:R1:W1:Y:S01]  /*6b90*/  @P1 LDS.128 R76, [R2] ;  /* 0x00000000024c1984 */ /* 0x0002620000000c00 */
[C---:B------:R-:W-:Y:S01]  /*6ba0*/  ISETP.NE.AND P1, PT, R95.reuse, 0x2, PT ;  /* 0x000000025f00780c */ /* 0x040fe20003f25270 */
[----:B------:R-:W-:Y:S01]  /*6bb0*/  @!PT LDS RZ, [RZ] ;  /* 0x00000000fffff984 */ /* 0x000fe20000000800 */
[----:B------:R-:W-:Y:S01]  /*6bc0*/  @!PT LDS RZ, [RZ] ;  /* 0x00000000fffff984 */ /* 0x000fe20000000800 */
[----:B------:R-:W-:Y:S01]  /*6bd0*/  @!PT LDS RZ, [RZ] ;  /* 0x00000000fffff984 */ /* 0x000fe20000000800 */
[----:B------:R-:W-:Y:S01]  /*6be0*/  @!PT LDS RZ, [RZ] ;  /* 0x00000000fffff984 */ /* 0x000fe20000000800 */
[----:B------:R5:W-:Y:S06]  /*6bf0*/  MEMBAR.ALL.CTA ;  /* 0x0000000000007992 */ /* 0x000bec0000008000 */
[----:B-----5:R-:W5:Y:S01]  /*6c00*/  FENCE.VIEW.ASYNC.S ;  /* 0x00000000000073c6 */ /* 0x020f620000000000 */
[----:B------:R-:W-:Y:S02]  /*6c10*/  SEL R3, RZ, 0x1, P1 ;  /* 0x00000001ff037807 */ /* 0x000fe40000800000 */
[----:B------:R-:W-:Y:S02]  /*6c20*/  SEL R95, R95, RZ, P1 ;  /* 0x000000ff5f5f7207 */ /* 0x000fe40000800000 */
[----:B------:R-:W-:Y:S01]  /*6c30*/  LOP3.LUT R94, R94, R3, RZ, 0x3c, !PT ;  /* 0x000000035e5e7212 */ /* 0x000fe200078e3cff */
[----:B-----5:R1:W-:Y:S06]  /*6c40*/  SYNCS.ARRIVE.TRANS64.RED.A1T0 RZ, [R0+URZ], RZ ;  /* 0x000000ff00ff79a7 */ /* 0x0203ec00081004ff */
.L_x_115:
[----:B------:R-:W-:Y:S05]  /*6c50*/  BSYNC B1 ;  /* 0x0000000000017941 */ /* 0x000fea0003800000 */
.L_x_114:
[----:B-1----:R-:W-:Y:S04]  /*6c60*/  SHF.R.U32.HI R0, RZ, 0x15, R39 ;  /* 0x00000015ff007819 */ /* 0x002fe80000011627 */
[----:B------:R-:W-:Y:S01]  /*6c70*/  LOP3.LUT P1, RZ, R0, 0x3, R91, 0x48, !PT ;  /* 0x0000000300ff7812 */ /* 0x000fe2000782485b */
[----:B------:R-:W-:Y:S01]  /*6c80*/  @!UPT UIADD3 URZ, UPT, UPT, URZ, URZ, URZ ;  /* 0x000000fffffff290 */ /* 0x000fe2000fffe0ff */
[----:B---3--:R-:W-:Y:S11]  /*6c90*/  @P0 BRA `(.L_x_119) ;  /* 0x0000000000080947 */ /* 0x008ff60003800000 */
[----:B------:R-:W1:Y:S02]  /*6ca0*/  SYNCS.PHASECHK.TRANS64.TRYWAIT P0, [R92+URZ+0x120], R5 ;  /* 0x000120055c0075a7 */ /* 0x000e6400080011ff */
[----:B-1----:R-:W-:Y:S05]  /*6cb0*/  @!P0 BRA `(.L_x_120) ;  /* 0x0000002400ec8947 */ /* 0x002fea0003800000 */
.L_x_119:
[----:B------:R-:W-:Y:S05]  /*6cc0*/  @!P1 BRA `(.L_x_121) ;  /* 0x0000000000409947 */ /* 0x000fea0003800000 */
[----:B------:R-:W1:Y:S01]  /*6cd0*/  LDCU.64 UR8, c[0x4][0x70] ;  /* 0x01000e00ff0877ac */ /* 0x000e620008000a00 */
[----:B------:R-:W-:Y:S01]  /*6ce0*/  MOV R3, 0x0 ;  /* 0x0000000000037802 */ /* 0x000fe20000000f00 */
[----:B------:R-:W-:Y:S02]  /*6cf0*/  HFMA2 R12, -RZ, RZ, 0, 5.9604644775390625e-08 ;  /* 0x00000001ff0c7431 */ /* 0x000fe400000001ff */
[----:B------:R-:W-:Y:S02]  /*6d00*/  IMAD.MOV.U32 R8, RZ, RZ, 0x192 ;  /* 0x00000192ff087424 */ /* 0x000fe400078e00ff */
[----:B------:R-:W-:Y:S01]  /*6d10*/  IMAD.MOV.U32 R13, RZ, RZ, RZ ;  /* 0x000000ffff0d7224 */ /* 0x000fe200078e00ff */
[----:B------:R-:W3:Y:S01]  /*6d20*/  LDCU.64 UR6, c[0x4][0x78] ;  /* 0x01000f00ff0677ac */ /* 0x000ee20008000a00 */
[----:B------:R-:W2:Y:S01]  /*6d30*/  LDC.64 R2, c[0x4][R3] ;  /* 0x0100000003027b82 */ /* 0x000ea20000000a00 */
[----:B------:R-:W5:Y:S01]  /*6d40*/  LDCU.64 UR4, c[0x4][0x10] ;  /* 0x01000200ff0477ac */ /* 0x000f620008000a00 */
[----:B-1----:R-:W-:Y:S01]  /*6d50*/  MOV R5, UR9 ;  /* 0x0000000900057c02 */ /* 0x002fe20008000f00 */
[----:B------:R-:W-:Y:S01]  /*6d60*/  IMAD.U32 R4, RZ, RZ, UR8 ;  /* 0x00000008ff047e24 */ /* 0x000fe2000f8e00ff */
[----:B---3--:R-:W-:Y:S01]  /*6d70*/  MOV R7, UR7 ;  /* 0x0000000700077c02 */ /* 0x008fe20008000f00 */
[----:B------:R-:W-:Y:S01]  /*6d80*/  IMAD.U32 R6, RZ, RZ, UR6 ;  /* 0x00000006ff067e24 */ /* 0x000fe2000f8e00ff */
[----:B-----5:R-:W-:Y:S01]  /*6d90*/  MOV R11, UR5 ;  /* 0x00000005000b7c02 */ /* 0x020fe20008000f00 */
[----:B------:R-:W-:Y:S02]  /*6da0*/  IMAD.U32 R10, RZ, RZ, UR4 ;  /* 0x00000004ff0a7e24 */ /* 0x000fe4000f8e00ff */
[----:B------:R-:W-:Y:S07]  /*6db0*/  LEPC R20, `(.L_x_121) ;  /* 0x000000001014794e */ /* 0x000fee0000000000 */
[----:B--2-4-:R-:W-:Y:S05]  /*6dc0*/  CALL.ABS.NOINC R2 ;  /* 0x0000000002007343 */ /* 0x014fea0003c00000 */
.L_x_121:
[-C--:B--2---:R-:W-:Y:S01]  /*6dd0*/  F2FP.F16.E5M2.UNPACK_B R42, R72.reuse ;  /* 0x00000048ff2a723e */ /* 0x084fe200020004ff */
[----:B------:R-:W-:Y:S05]  /*6de0*/  WARPSYNC.ALL ;  /* 0x0000000000007948 */ /* 0x000fea0003800000 */
[----:B------:R-:W-:Y:S01]  /*6df0*/  R2UR UR4, R39 ;  /* 0x00000000270472ca */ /* 0x000fe200000e0000 */
[--C-:B------:R-:W-:Y:S01]  /*6e00*/  HADD2.F32 R40, -RZ, R42.reuse.H0_H0 ;  /* 0x2000002aff287230 */ /* 0x100fe20000004100 */
[----:B------:R-:W-:Y:S01]  /*6e10*/  F2FP.F16.E5M2.UNPACK_B R43, R72.H1 ;  /* 0x00000048ff2b723e */ /* 0x000fe200030004ff */
[----:B------:R-:W-:Y:S01]  /*6e20*/  HADD2.F32 R42, -RZ, R42.H1_H1 ;  /* 0x3000002aff2a7230 */ /* 0x000fe20000004100 */
[-C--:B------:R-:W-:Y:S01]  /*6e30*/  F2FP.F16.E5M2.UNPACK_B R45, R73.reuse ;  /* 0x00000049ff2d723e */ /* 0x080fe200020004ff */
[----:B------:R-:W-:Y:S01]  /*6e40*/  BSSY.RECONVERGENT B0, `(.L_x_122) ;  /* 0x000009f000007945 */ /* 0x000fe20003800200 */
[----:B------:R-:W-:Y:S01]  /*6e50*/  F2FP.F16.E5M2.UNPACK_B R47, R73.H1 ;  /* 0x00000049ff2f723e */ /* 0x000fe200030004ff */
[--C-:B------:R-:W-:Y:S01]  /*6e60*/  HADD2.F32 R44, -RZ, R43.reuse.H0_H0 ;  /* 0x2000002bff2c7230 */ /* 0x100fe20000004100 */
[-C--:B------:R-:W-:Y:S01]  /*6e70*/  F2FP.F16.E5M2.UNPACK_B R49, R74.reuse ;  /* 0x0000004aff31723e */ /* 0x080fe200020004ff */
[----:B------:R-:W-:Y:S01]  /*6e80*/  HADD2.F32 R46, -RZ, R43.H1_H1 ;  /* 0x3000002bff2e7230 */ /* 0x000fe20000004100 */
[----:B------:R-:W-:Y:S01]  /*6e90*/  F2FP.F16.E5M2.UNPACK_B R51, R74.H1 ;  /* 0x0000004aff33723e */ /* 0x000fe200030004ff */
[--C-:B------:R-:W-:Y:S01]  /*6ea0*/  HADD2.F32 R43, -RZ, R45.reuse.H0_H0 ;  /* 0x2000002dff2b7230 */ /* 0x100fe20000004100 */
[-C--:B------:R-:W-:Y:S01]  /*6eb0*/  F2FP.F16.E5M2.UNPACK_B R53, R75.reuse ;  /* 0x0000004bff35723e */ /* 0x080fe200020004ff */
[----:B-1----:R-:W4:Y:S01]  /*6ec0*/  LDTM.x32 R4, tmem[UR4] ;  /* 0x00000004000479ee */ /* 0x002f2200082c0000 */
[----:B------:R-:W-:Y:S01]  /*6ed0*/  F2FP.F16.E5M2.UNPACK_B R55, R75.H1 ;  /* 0x0000004bff37723e */ /* 0x000fe200030004ff */
[----:B------:R-:W-:Y:S01]  /*6ee0*/  HADD2.F32 R48, -RZ, R45.H1_H1 ;  /* 0x3000002dff307230 */ /* 0x000fe20000004100 */
[-C--:B------:R-:W-:Y:S01]  /*6ef0*/  F2FP.F16.E5M2.UNPACK_B R57, R76.reuse ;  /* 0x0000004cff39723e */ /* 0x080fe200020004ff */
[----:B------:R-:W-:Y:S01]  /*6f00*/  HADD2.F32 R52, -RZ, R49.H1_H1 ;  /* 0x30000031ff347230 */ /* 0x000fe20000004100 */
[----:B------:R-:W-:Y:S01]  /*6f10*/  ISETP.NE.AND P6, PT, R100, RZ, PT ;  /* 0x000000ff6400720c */ /* 0x000fe20003fc5270 */
[----:B------:R-:W-:Y:S01]  /*6f20*/  HADD2.F32 R56, -RZ, R53.H1_H1 ;  /* 0x30000035ff387230 */ /* 0x000fe20000004100 */
[----:B------:R-:W-:Y:S01]  /*6f30*/  MOV R104, 0x10 ;  /* 0x0000001000687802 */ /* 0x000fe20000000f00 */
[----:B------:R-:W-:Y:S01]  /*6f40*/  HADD2.F32 R60, -RZ, R57.H1_H1 ;  /* 0x30000039ff3c7230 */ /* 0x000fe20000004100 */
[----:B------:R-:W-:Y:S01]  /*6f50*/  IADD3 R107, PT, PT, R88, UR44, RZ ;  /* 0x0000002c586b7c10 */ /* 0x000fe2000fffe0ff */
[--C-:B------:R-:W-:Y:S01]  /*6f60*/  HADD2.F32 R45, -RZ, R47.reuse.H0_H0 ;  /* 0x2000002fff2d7230 */ /* 0x100fe20000004100 */
[----:B------:R-:W-:Y:S01]  /*6f70*/  LOP3.LUT P5, RZ, R89, 0x80, RZ, 0xc0, !PT ;  /* 0x0000008059ff7812 */ /* 0x000fe200078ac0ff */
[----:B------:R-:W-:Y:S01]  /*6f80*/  HADD2.F32 R50, -RZ, R47.H1_H1 ;  /* 0x3000002fff327230 */ /* 0x000fe20000004100 */
[----:B------:R-:W-:Y:S01]  /*6f90*/  F2FP.F16.E5M2.UNPACK_B R59, R76.H1 ;  /* 0x0000004cff3b723e */ /* 0x000fe200030004ff */
[----:B------:R-:W-:Y:S01]  /*6fa0*/  HADD2.F32 R47, -RZ, R49.H0_H0 ;  /* 0x20000031ff2f7230 */ /* 0x000fe20000004100 */
[----:B------:R-:W-:Y:S01]  /*6fb0*/  SEL R106, R104, 0xfffffff0, !P5 ;  /* 0xfffffff0686a7807 */ /* 0x000fe20006800000 */
[--C-:B------:R-:W-:Y:S01]  /*6fc0*/  HADD2.F32 R49, -RZ, R51.reuse.H0_H0 ;  /* 0x20000033ff317230 */ /* 0x100fe20000004100 */
[-C--:B------:R-:W-:Y:S01]  /*6fd0*/  F2FP.F16.E5M2.UNPACK_B R61, R77.reuse ;  /* 0x0000004dff3d723e */ /* 0x080fe200020004ff */
[----:B------:R-:W-:Y:S01]  /*6fe0*/  HADD2.F32 R54, -RZ, R51.H1_H1 ;  /* 0x30000033ff367230 */ /* 0x000fe20000004100 */
[----:B------:R-:W-:Y:S01]  /*6ff0*/  IADD3 R104, PT, PT, R107, R106, RZ ;  /* 0x0000006a6b687210 */ /* 0x000fe20007ffe0ff */
[----:B------:R-:W-:Y:S01]  /*7000*/  HADD2.F32 R51, -RZ, R53.H0_H0 ;  /* 0x20000035ff337230 */ /* 0x000fe20000004100 */
[----:B------:R-:W-:Y:S01]  /*7010*/  F2FP.F16.E5M2.UNPACK_B R63, R77.H1 ;  /* 0x0000004dff3f723e */ /* 0x000fe200030004ff */
[----:B------:R-:W-:Y:S01]  /*7020*/  HADD2.F32 R64, -RZ, R61.H1_H1 ;  /* 0x3000003dff407230 */ /* 0x000fe20000004100 */
[----:B------:R-:W-:Y:S01]  /*7030*/  F2FP.F16.E5M2.UNPACK_B R65, R78 ;  /* 0x0000004eff41723e */ /* 0x000fe200020004ff */
[C---:B----4-:R-:W-:Y:S01]  /*7040*/  FMUL R0, R38.reuse, R4 ;  /* 0x0000000426007220 */ /* 0x050fe20000400000 */
[C---:B------:R-:W-:Y:S01]  /*7050*/  FMUL R2, R38.reuse, R5 ;  /* 0x0000000526027220 */ /* 0x040fe20000400000 */
[C---:B------:R-:W-:Y:S01]  /*7060*/  FMUL R4, R38.reuse, R8 ;  /* 0x0000000826047220 */ /* 0x040fe20000400000 */
[C---:B------:R-:W-:Y:S01]  /*7070*/  FMUL R5, R38.reuse, R9 ;  /* 0x0000000926057220 */ /* 0x040fe20000400000 */
[C---:B------:R-:W-:Y:S01]  /*7080*/  FFMA R0, R41.reuse, R40, R0 ;  /* 0x0000002829007223 */ /* 0x040fe20000000000 */
[C---:B------:R-:W-:Y:S01]  /*7090*/  FFMA R2, R41.reuse, R42, R2 ;  /* 0x0000002a29027223 */ /* 0x040fe20000000002 */
[C---:B------:R-:W-:Y:S01]  /*70a0*/  FMUL R8, R38.reuse, R12 ;  /* 0x0000000c26087220 */ /* 0x040fe20000400000 */
[C---:B------:R-:W-:Y:S01]  /*70b0*/  FMUL R9, R38.reuse, R13 ;  /* 0x0000000d26097220 */ /* 0x040fe20000400000 */
[C---:B------:R-:W-:Y:S01]  /*70c0*/  FMUL R12, R38.reuse, R16 ;  /* 0x00000010260c7220 */ /* 0x040fe20000400000 */
[C---:B------:R-:W-:Y:S01]  /*70d0*/  FMUL R13, R38.reuse, R17 ;  /* 0x00000011260d7220 */ /* 0x040fe20000400000 */
[C---:B------:R-:W-:Y:S01]  /*70e0*/  FMUL R16, R38.reuse, R20 ;  /* 0x0000001426107220 */ /* 0x040fe20000400000 */
[C---:B------:R-:W-:Y:S01]  /*70f0*/  FMUL R17, R38.reuse, R21 ;  /* 0x0000001526117220 */ /* 0x040fe20000400000 */
[C---:B------:R-:W-:Y:S01]  /*7100*/  FMUL R20, R38.reuse, R24 ;  /* 0x0000001826147220 */ /* 0x040fe20000400000 */
[C---:B------:R-:W-:Y:S01]  /*7110*/  FMUL R21, R38.reuse, R25 ;  /* 0x0000001926157220 */ /* 0x040fe20000400000 */
[----:B------:R-:W-:Y:S02]  /*7120*/  HADD2.F32 R68, -RZ, R65.H1_H1 ;  /* 0x30000041ff447230 */ /* 0x000fe40000004100 */
[C---:B------:R-:W-:Y:S01]  /*7130*/  FMUL R24, R38.reuse, R28 ;  /* 0x0000001c26187220 */ /* 0x040fe20000400000 */
[C---:B------:R-:W-:Y:S01]  /*7140*/  FMUL R25, R38.reuse, R29 ;  /* 0x0000001d26197220 */ /* 0x040fe20000400000 */
[C---:B------:R-:W-:Y:S01]  /*7150*/  FMUL R28, R38.reuse, R32 ;  /* 0x00000020261c7220 */ /* 0x040fe20000400000 */
[C---:B------:R-:W-:Y:S01]  /*7160*/  FMUL R29, R38.reuse, R33 ;  /* 0x00000021261d7220 */ /* 0x040fe20000400000 */
[C---:B------:R-:W-:Y:S01]  /*7170*/  FMUL R3, R38.reuse, R6 ;  /* 0x0000000626037220 */ /* 0x040fe20000400000 */
[C---:B------:R-:W-:Y:S01]  /*7180*/  FMUL R7, R38.reuse, R7 ;  /* 0x0000000726077220 */ /* 0x040fe20000400000 */
[C---:B------:R-:W-:Y:S01]  /*7190*/  FMUL R6, R38.reuse, R10 ;  /* 0x0000000a26067220 */ /* 0x040fe20000400000 */
[----:B------:R-:W-:Y:S01]  /*71a0*/  F2FP.F16.E5M2.UNPACK_B R67, R78.H1 ;  /* 0x0000004eff43723e */ /* 0x000fe200030004ff */
[C---:B------:R-:W-:Y:S01]  /*71b0*/  FFMA R3, R41.reuse, R44, R3 ;  /* 0x0000002c29037223 */ /* 0x040fe20000000003 */
[C---:B------:R-:W-:Y:S01]  /*71c0*/  FFMA R7, R41.reuse, R46, R7 ;  /* 0x0000002e29077223 */ /* 0x040fe20000000007 */
[----:B------:R-:W-:Y:S01]  /*71d0*/  F2FP.F16.E5M2.UNPACK_B R40, R79 ;  /* 0x0000004fff28723e */ /* 0x000fe200020004ff */
[C---:B------:R-:W-:Y:S01]  /*71e0*/  FFMA R4, R41.reuse, R43, R4 ;  /* 0x0000002b29047223 */ /* 0x040fe20000000004 */
[C---:B------:R-:W-:Y:S01]  /*71f0*/  FFMA R5, R41.reuse, R48, R5 ;  /* 0x0000003029057223 */ /* 0x040fe20000000005 */
[----:B------:R-:W-:Y:S01]  /*7200*/  F2FP.F16.E5M2.UNPACK_B R42, R79.H1 ;  /* 0x0000004fff2a723e */ /* 0x000fe200030004ff */
[----:B------:R-:W-:Y:S01]  /*7210*/  FFMA R6, R41, R45, R6 ;  /* 0x0000002d29067223 */ /* 0x000fe20000000006 */
[----:B------:R-:W-:Y:S01]  /*7220*/  F2FP.SATFINITE.E5M2.F32.PACK_AB_MERGE_C R101, R7, R3, RZ ;  /* 0x000000030765723e */ /* 0x000fe200048060ff */
[C---:B------:R-:W-:Y:S01]  /*7230*/  FMUL R11, R38.reuse, R11 ;  /* 0x0000000b260b7220 */ /* 0x040fe20000400000 */
[C---:B------:R-:W-:Y:S01]  /*7240*/  FMUL R10, R38.reuse, R14 ;  /* 0x0000000e260a7220 */ /* 0x040fe20000400000 */
[----:B------:R-:W-:Y:S01]  /*7250*/  FMUL R15, R38, R15 ;  /* 0x0000000f260f7220 */ /* 0x000fe20000400000 */
[----:B------:R-:W-:Y:S01]  /*7260*/  F2FP.SATFINITE.E5M2.F32.PACK_AB_MERGE_C R100, R2, R0, R101 ;  /* 0x000000000264723e */ /* 0x000fe20004806065 */
[C---:B------:R-:W-:Y:S01]  /*7270*/  FFMA R11, R41.reuse, R50, R11 ;  /* 0x00000032290b7223 */ /* 0x040fe2000000000b */
[----:B------:R-:W-:Y:S01]  /*7280*/  FFMA R8, R41, R47, R8 ;  /* 0x0000002f29087223 */ /* 0x000fe20000000008 */
[----:B------:R-:W-:Y:S01]  /*7290*/  ISETP.NE.AND P0, PT, R99, RZ, PT ;  /* 0x000000ff6300720c */ /* 0x000fe20003f05270 */
[----:B------:R-:W-:Y:S01]  /*72a0*/  FFMA R9, R41, R52, R9 ;  /* 0x0000003429097223 */ /* 0x000fe20000000009 */
[--C-:B------:R-:W-:Y:S01]  /*72b0*/  HADD2.F32 R53, -RZ, R55.reuse.H0_H0 ;  /* 0x20000037ff357230 */ /* 0x100fe20000004100 */
[----:B------:R-:W-:Y:S01]  /*72c0*/  F2FP.SATFINITE.E5M2.F32.PACK_AB_MERGE_C R101, R11, R6, RZ ;  /* 0x000000060b65723e */ /* 0x000fe200048060ff */
[C---:B------:R-:W-:Y:S01]  /*72d0*/  FFMA R10, R41.reuse, R49, R10 ;  /* 0x00000031290a7223 */ /* 0x040fe2000000000a */
[C---:B------:R-:W-:Y:S01]  /*72e0*/  FFMA R15, R41.reuse, R54, R15 ;  /* 0x00000036290f7223 */ /* 0x040fe2000000000f */
[----:B------:R-:W-:Y:S01]  /*72f0*/  FFMA R12, R41, R51, R12 ;  /* 0x00000033290c7223 */ /* 0x000fe2000000000c */
[----:B------:R-:W-:Y:S01]  /*7300*/  F2FP.SATFINITE.E5M2.F32.PACK_AB_MERGE_C R101, R5, R4, R101 ;  /* 0x000000040565723e */ /* 0x000fe20004806065 */
[----:B------:R-:W-:Y:S01]  /*7310*/  FFMA R13, R41, R56, R13 ;  /* 0x00000038290d7223 */ /* 0x000fe2000000000d */
[----:B------:R-:W-:Y:S01]  /*7320*/  HADD2.F32 R58, -RZ, R55.H1_H1 ;  /* 0x30000037ff3a7230 */ /* 0x000fe20000004100 */
[----:B------:R-:W-:Y:S01]  /*7330*/  F2FP.SATFINITE.E5M2.F32.PACK_AB_MERGE_C R102, R15, R10, RZ ;  /* 0x0000000a0f66723e */ /* 0x000fe200048060ff */
[----:B------:R-:W-:Y:S02]  /*7340*/  HADD2.F32 R55, -RZ, R57.H0_H0 ;  /* 0x20000039ff377230 */ /* 0x000fe40000004100 */
[C---:B------:R-:W-:Y:S01]  /*7350*/  FMUL R14, R38.reuse, R18 ;  /* 0x00000012260e7220 */ /* 0x040fe20000400000 */
[C---:B------:R-:W-:Y:S01]  /*7360*/  FMUL R19, R38.reuse, R19 ;  /* 0x0000001326137220 */ /* 0x040fe20000400000 */
[--C-:B------:R-:W-:Y:S02]  /*7370*/  HADD2.F32 R57, -RZ, R59.reuse.H0_H0 ;  /* 0x2000003bff397230 */ /* 0x100fe40000004100 */
[C---:B------:R-:W-:Y:S01]  /*7380*/  FMUL R18, R38.reuse, R22 ;  /* 0x0000001626127220 */ /* 0x040fe20000400000 */
[C---:B------:R-:W-:Y:S01]  /*7390*/  FFMA R14, R41.reuse, R53, R14 ;  /* 0x00000035290e7223 */ /* 0x040fe2000000000e */
[----:B------:R-:W-:Y:S02]  /*73a0*/  HADD2.F32 R62, -RZ, R59.H1_H1 ;  /* 0x3000003bff3e7230 */ /* 0x000fe40000004100 */
[C---:B------:R-:W-:Y:S01]  /*73b0*/  FFMA R19, R41.reuse, R58, R19 ;  /* 0x0000003a29137223 */ /* 0x040fe20000000013 */
[----:B------:R-:W-:Y:S02]  /*73c0*/  HADD2.F32 R59, -RZ, R61.H0_H0 ;  /* 0x2000003dff3b7230 */ /* 0x000fe40000004100 */
[C---:B------:R-:W-:Y:S01]  /*73d0*/  FMUL R23, R38.reuse, R23 ;  /* 0x0000001726177220 */ /* 0x040fe20000400000 */
[C---:B------:R-:W-:Y:S01]  /*73e0*/  FFMA R16, R41.reuse, R55, R16 ;  /* 0x0000003729107223 */ /* 0x040fe20000000010 */
[C---:B------:R-:W-:Y:S01]  /*73f0*/  FFMA R17, R41.reuse, R60, R17 ;  /* 0x0000003c29117223 */ /* 0x040fe20000000011 */
[--C-:B------:R-:W-:Y:S02]  /*7400*/  HADD2.F32 R61, -RZ, R63.reuse.H0_H0 ;  /* 0x2000003fff3d7230 */ /* 0x100fe40000004100 */
[C---:B------:R-:W-:Y:S01]  /*7410*/  FFMA R18, R41.reuse, R57, R18 ;  /* 0x0000003929127223 */ /* 0x040fe20000000012 */
[----:B------:R-:W-:Y:S02]  /*7420*/  HADD2.F32 R66, -RZ, R63.H1_H1 ;  /* 0x3000003fff427230 */ /* 0x000fe40000004100 */
[C---:B------:R-:W-:Y:S01]  /*7430*/  FMUL R22, R38.reuse, R26 ;  /* 0x0000001a26167220 */ /* 0x040fe20000400000 */
[----:B------:R-:W-:Y:S02]  /*7440*/  HADD2.F32 R63, -RZ, R65.H0_H0 ;  /* 0x20000041ff3f7230 */ /* 0x000fe40000004100 */
[C---:B------:R-:W-:Y:S01]  /*7450*/  FFMA R23, R41.reuse, R62, R23 ;  /* 0x0000003e29177223 */ /* 0x040fe20000000017 */
[C---:B------:R-:W-:Y:S01]  /*7460*/  FMUL R27, R38.reuse, R27 ;  /* 0x0000001b261b7220 */ /* 0x040fe20000400000 */
[C---:B------:R-:W-:Y:S01]  /*7470*/  FFMA R20, R41.reuse, R59, R20 ;  /* 0x0000003b29147223 */ /* 0x040fe20000000014 */
[C---:B------:R-:W-:Y:S01]  /*7480*/  FFMA R21, R41.reuse, R64, R21 ;  /* 0x0000004029157223 */ /* 0x040fe20000000015 */
[--C-:B------:R-:W-:Y:S02]  /*7490*/  HADD2.F32 R65, -RZ, R67.reuse.H0_H0 ;  /* 0x20000043ff417230 */ /* 0x100fe40000004100 */
[C---:B------:R-:W-:Y:S01]  /*74a0*/  FFMA R22, R41.reuse, R61, R22 ;  /* 0x0000003d29167223 */ /* 0x040fe20000000016 */
[----:B------:R-:W-:Y:S02]  /*74b0*/  HADD2.F32 R70, -RZ, R67.H1_H1 ;  /* 0x30000043ff467230 */ /* 0x000fe40000004100 */
[C---:B------:R-:W-:Y:S01]  /*74c0*/  FMUL R26, R38.reuse, R30 ;  /* 0x0000001e261a7220 */ /* 0x040fe20000400000 */
[--C-:B------:R-:W-:Y:S02]  /*74d0*/  HADD2.F32 R67, -RZ, R40.reuse.H0_H0 ;  /* 0x20000028ff437230 */ /* 0x100fe40000004100 */
[C---:B------:R-:W-:Y:S01]  /*74e0*/  FFMA R27, R41.reuse, R66, R27 ;  /* 0x00000042291b7223 */ /* 0x040fe2000000001b */
[C---:B------:R-:W-:Y:S01]  /*74f0*/  FMUL R31, R38.reuse, R31 ;  /* 0x0000001f261f7220 */ /* 0x040fe20000400000 */
[C---:B------:R-:W-:Y:S01]  /*7500*/  FFMA R24, R41.reuse, R63, R24 ;  /* 0x0000003f29187223 */ /* 0x040fe20000000018 */
[----:B------:R-:W-:Y:S02]  /*7510*/  HADD2.F32 R40, -RZ, R40.H1_H1 ;  /* 0x30000028ff287230 */ /* 0x000fe40000004100 */
[C---:B------:R-:W-:Y:S01]  /*7520*/  FFMA R25, R41.reuse, R68, R25 ;  /* 0x0000004429197223 */ /* 0x040fe20000000019 */
[--C-:B------:R-:W-:Y:S02]  /*7530*/  HADD2.F32 R69, -RZ, R42.reuse.H0_H0 ;  /* 0x2000002aff457230 */ /* 0x100fe40000004100 */
[C---:B------:R-:W-:Y:S01]  /*7540*/  FFMA R26, R41.reuse, R65, R26 ;  /* 0x00000041291a7223 */ /* 0x040fe2000000001a */
[----:B------:R-:W-:Y:S02]  /*7550*/  HADD2.F32 R42, -RZ, R42.H1_H1 ;  /* 0x3000002aff2a7230 */ /* 0x000fe40000004100 */
[C---:B------:R-:W-:Y:S01]  /*7560*/  FMUL R30, R38.reuse, R34 ;  /* 0x00000022261e7220 */ /* 0x040fe20000400000 */
[----:B------:R-:W-:Y:S01]  /*7570*/  FFMA R31, R41, R70, R31 ;  /* 0x00000046291f7223 */ /* 0x000fe2000000001f */
[----:B------:R-:W-:Y:S01]  /*7580*/  FMUL R35, R38, R35 ;  /* 0x0000002326237220 */ /* 0x000fe20000400000 */
[----:B------:R-:W-:Y:S01]  /*7590*/  F2FP.SATFINITE.E5M2.F32.PACK_AB_MERGE_C R103, R19, R14, RZ ;  /* 0x0000000e1367723e */ /* 0x000fe200048060ff */
[C---:B------:R-:W-:Y:S01]  /*75a0*/  FFMA R28, R41.reuse, R67, R28 ;  /* 0x00000043291c7223 */ /* 0x040fe2000000001c */
[C---:B------:R-:W-:Y:S01]  /*75b0*/  FFMA R29, R41.reuse, R40, R29 ;  /* 0x00000028291d7223 */ /* 0x040fe2000000001d */
[C---:B------:R-:W-:Y:S01]  /*75c0*/  FFMA R30, R41.reuse, R69, R30 ;  /* 0x00000045291e7223 */ /* 0x040fe2000000001e */
[----:B------:R-:W-:Y:S01]  /*75d0*/  FFMA R35, R41, R42, R35 ;  /* 0x0000002a29237223 */ /* 0x000fe20000000023 */
[----:B------:R-:W-:Y:S02]  /*75e0*/  F2FP.SATFINITE.E5M2.F32.PACK_AB_MERGE_C R102, R9, R8, R102 ;  /* 0x000000080966723e */ /* 0x000fe40004806066 */
[----:B------:R-:W-:Y:S02]  /*75f0*/  F2FP.SATFINITE.E5M2.F32.PACK_AB_MERGE_C R103, R13, R12, R103 ;  /* 0x0000000c0d67723e */ /* 0x000fe40004806067 */
[----:B------:R-:W-:Y:S02]  /*7600*/  F2FP.SATFINITE.E5M2.F32.PACK_AB_MERGE_C R108, R23, R18, RZ ;  /* 0x00000012176c723e */ /* 0x000fe400048060ff */
[----:B------:R-:W-:Y:S01]  /*7610*/  F2FP.SATFINITE.E5M2.F32.PACK_AB_MERGE_C R109, R27, R22, RZ ;  /* 0x000000161b6d723e */ /* 0x000fe200048060ff */
[----:B------:R1:W-:Y:S01]  /*7620*/  STS.128 [R88+UR44+0x2200], R100 ;  /* 0x0022006458007988 */ /* 0x0003e20008000c2c */
[----:B------:R-:W-:Y:S02]  /*7630*/  F2FP.SATFINITE.E5M2.F32.PACK_AB_MERGE_C R112, R31, R26, RZ ;  /* 0x0000001a1f70723e */ /* 0x000fe400048060ff */
[----:B------:R-:W-:Y:S02]  /*7640*/  F2FP.SATFINITE.E5M2.F32.PACK_AB_MERGE_C R113, R35, R30, RZ ;  /* 0x0000001e2371723e */ /* 0x000fe400048060ff */
[----:B------:R-:W-:Y:S02]  /*7650*/  F2FP.SATFINITE.E5M2.F32.PACK_AB_MERGE_C R108, R17, R16, R108 ;  /* 0x00000010116c723e */ /* 0x000fe4000480606c */
[----:B------:R-:W-:Y:S02]  /*7660*/  F2FP.SATFINITE.E5M2.F32.PACK_AB_MERGE_C R109, R21, R20, R109 ;  /* 0x00000014156d723e */ /* 0x000fe4000480606d */
[----:B------:R-:W-:Y:S02]  /*7670*/  F2FP.SATFINITE.E5M2.F32.PACK_AB_MERGE_C R110, R25, R24, R112 ;  /* 0x00000018196e723e */ /* 0x000fe40004806070 */
[----:B------:R-:W-:Y:S02]  /*7680*/  F2FP.SATFINITE.E5M2.F32.PACK_AB_MERGE_C R111, R29, R28, R113 ;  /* 0x0000001c1d6f723e */ /* 0x000fe40004806071 */
[----:B------:R-:W-:Y:S02]  /*7690*/  LEA R107, R95, UR44, 0x3 ;  /* 0x0000002c5f6b7c11 */ /* 0x000fe4000f8e18ff */
[----:B------:R-:W-:Y:S01]  /*76a0*/  @P6 SHF.L.U32 R112, R94, 0x1f, RZ ;  /* 0x0000001f5e706819 */ /* 0x000fe200000006ff */
[----:B------:R1:W-:Y:S01]  /*76b0*/  STS.128 [R104+0x2200], R108 ;  /* 0x0022006c68007388 */ /* 0x0003e20000000c00 */
[----:B------:R-:W-:Y:S01]  /*76c0*/  @!PT LDS RZ, [RZ] ;  /* 0x00000000fffff984 */ /* 0x000fe20000000800 */
[----:B------:R-:W-:Y:S01]  /*76d0*/  @!PT LDS RZ, [RZ] ;  /* 0x00000000fffff984 */ /* 0x000fe20000000800 */
[----:B------:R-:W-:Y:S01]  /*76e0*/  @!PT LDS RZ, [RZ] ;  /* 0x00000000fffff984 */ /* 0x000fe20000000800 */
[----:B------:R-:W-:Y:S01]  /*76f0*/  @!PT LDS RZ, [RZ] ;  /* 0x00000000fffff984 */ /* 0x000fe20000000800 */
[----:B------:R2:W-:Y:S07]  /*7700*/  MEMBAR.ALL.CTA ;  /* 0x0000000000007992 */ /* 0x0005ee0000008000 */
[----:B--2---:R-:W2:Y:S02]  /*7710*/  FENCE.VIEW.ASYNC.S ;  /* 0x00000000000073c6 */ /* 0x004ea40000000000 */
[----:B--2---:R-:W-:Y:S06]  /*7720*/  BAR.SYNC.DEFER_BLOCKING 0x1, 0x80 ;  /* 0x0042000000007b1d */ /* 0x004fec0000010000 */
[----:B------:R-:W-:Y:S05]  /*7730*/  @P0 BRA `(.L_x_123) ;  /* 0x00000000003c0947 */ /* 0x000fea0003800000 */
[----:B------:R-:W2:Y:S01]  /*7740*/  LDCU.64 UR6, c[0x0][0x348] ;  /* 0x00006900ff0677ac */ /* 0x000ea20008000a00 */
[----:B------:R-:W-:Y:S01]  /*7750*/  UIADD3 UR4, UPT, UPT, UR44, 0x2200, URZ ;  /* 0x000022002c047890 */ /* 0x000fe2000fffe0ff */
[----:B------:R-:W-:Y:S01]  /*7760*/  UMOV UR51, UR36 ;  /* 0x0000002400337c82 */ /* 0x000fe20008000000 */
[----:B------:R-:W-:Y:S02]  /*7770*/  UIADD3 UR9, UPT, UPT, UR49, 0x40, URZ ;  /* 0x0000004031097890 */ /* 0x000fe4000fffe0ff */
[----:B------:R-:W-:Y:S02]  /*7780*/  UIADD3 UR8, UPT, UPT, UR44, 0x2a00, URZ ;  /* 0x00002a002c087890 */ /* 0x000fe4000fffe0ff */
[----:B------:R-:W-:Y:S01]  /*7790*/  MOV R98, UR4 ;  /* 0x0000000400627c02 */ /* 0x000fe20008000f00 */
[----:B------:R-:W-:Y:S01]  /*77a0*/  UMOV UR10, UR50 ;  /* 0x00000032000a7c82 */ /* 0x000fe20008000000 */
[----:B------:R-:W-:Y:S02]  /*77b0*/  UMOV UR11, UR36 ;  /* 0x00000024000b7c82 */ /* 0x000fe40008000000 */
[----:B------:R-:W-:Y:S01]  /*77c0*/  R2UR UR48, R98 ;  /* 0x00000000623072ca */ /* 0x000fe200000e0000 */
[----:B--2---:R-:W-:Y:S04]  /*77d0*/  UIADD3 UR4, UP0, UPT, UR6, 0x680, URZ ;  /* 0x0000068006047890 */ /* 0x004fe8000ff1e0ff */
[----:B------:R-:W-:Y:S09]  /*77e0*/  UIADD3.X UR5, UPT, UPT, URZ, UR7, URZ, UP0, !UPT ;  /* 0x00000007ff057290 */ /* 0x000ff200087fe4ff */
[----:B------:R2:W-:Y:S01]  /*77f0*/  UTMASTG.3D [UR48], [UR4] ;  /* 0x00000030040073b5 */ /* 0x0005e20008010000 */
[----:B------:R2:W-:Y:S01]  /*7800*/  UTMASTG.3D [UR8], [UR4] ;  /* 0x00000008040073b5 */ /* 0x0005e20008010000 */
[----:B------:R0:W-:Y:S01]  /*7810*/  UTMACMDFLUSH ;  /* 0x00000000000079b7 */ /* 0x0001e20000000000 */
[----:B--2---:R-:W-:Y:S04]  /*7820*/  DEPBAR.LE SB0, 0x1 ;  /* 0x000080400000791a */ /* 0x004fe80000000000 */
.L_x_123:
[----:B------:R-:W-:Y:S05]  /*7830*/  BSYNC.RECONVERGENT B0 ;  /* 0x0000000000007941 */ /* 0x000fea0003800200 */
.L_x_122:
[----:B------:R-:W-:Y:S06]  /*7840*/  BAR.SYNC.DEFER_BLOCKING 0x1, 0x80 ;  /* 0x0042000000007b1d */ /* 0x000fec0000010000 */
[----:B------:R-:W2:Y:S01]  /*7850*/  @P6 SYNCS.PHASECHK.TRANS64.TRYWAIT P0, [R107+URZ+0xd0], R112 ;  /* 0x0000d0706b0065a7 */ /* 0x000ea200080011ff */
[----:B------:R-:W-:Y:S01]  /*7860*/  BSSY B1, `(.L_x_124) ;  /* 0x0000020000017945 */ /* 0x000fe20003800000 */
[----:B--2---:R-:W-:Y:S03]  /*7870*/  @P6 SEL R71, RZ, 0x1, !P0 ;  /* 0x00000001ff476807 */ /* 0x004fe60004000000 */
[----:B------:R-:W-:Y:S05]  /*7880*/  @!P6 BRA `(.L_x_125) ;  /* 0x000000000074e947 */ /* 0x000fea0003800000 */
[----:B------:R-:W-:Y:S01]  /*7890*/  ISETP.NE.AND P1, PT, R105, RZ, PT ;  /* 0x000000ff6900720c */ /* 0x000fe20003f25270 */
[----:B------:R-:W-:Y:S01]  /*78a0*/  BSSY B0, `(.L_x_126) ;  /* 0x0000009000007945 */ /* 0x000fe20003800000 */
[----:B------:R-:W-:Y:S11]  /*78b0*/  ISETP.NE.AND P0, PT, R71, RZ, PT ;  /* 0x000000ff4700720c */ /* 0x000ff60003f05270 */
[----:B------:R-:W-:Y:S05]  /*78c0*/  @P1 IMAD R0, R95, 0x1000, R88 ;  /* 0x000010005f001824 */ /* 0x000fea00078e0258 */
[----:B------:R-:W-:Y:S05]  /*78d0*/  @P1 IADD3 R3, PT, PT, R0, UR44, RZ ;  /* 0x0000002c00031c10 */ /* 0x000fea000fffe0ff */
[----:B------:R-:W-:Y:S01]  /*78e0*/  @P1 IMAD.IADD R3, R3, 0x1, R106 ;  /* 0x0000000103031824 */ /* 0x000fe200078e026a */
[----:B------:R-:W-:Y:S06]  /*78f0*/  @P0 BRA `(.L_x_127) ;  /* 0x00000000000c0947 */ /* 0x000fec0003800000 */
[----:B------:R-:W-:Y:S04]  /*7900*/  SHF.L.U32 R2, R94, 0x1f, RZ ;  /* 0x0000001f5e027819 */ /* 0x000fe800000006ff */
[----:B------:R-:W2:Y:S02]  /*7910*/  SYNCS.PHASECHK.TRANS64.TRYWAIT P0, [R107+URZ+0xd0], R2 ;  /* 0x0000d0026b0075a7 */ /* 0x000ea400080011ff */
[----:B--2---:R-:W-:Y:S05]  /*7920*/  @!P0 BRA `(.L_x_128) ;  /* 0x0000001800e48947 */ /* 0x004fea0003800000 */
.L_x_127:
[----:B------:R-:W-:Y:S05]  /*7930*/  BSYNC B0 ;  /* 0x0000000000007941 */ /* 0x000fea0003800000 */
.L_x_126:
[----:B------:R-:W-:Y:S01]  /*7940*/  ISETP.NE.AND P0, PT, R105, RZ, PT ;  /* 0x000000ff6900720c */ /* 0x000fe20003f05270 */
[----:B--2---:R-:W-:Y:S02]  /*7950*/  VIADD R107, R107, 0xe0 ;  /* 0x000000e06b6b7836 */ /* 0x004fe40000000000 */
[----:B------:R-:W-:Y:S02]  /*7960*/  IMAD.U32 R2, RZ, RZ, UR45 ;  /* 0x0000002dff027e24 */ /* 0x000fe4000f8e00ff */
[----:B------:R-:W-:Y:S03]  /*7970*/  VIADD R95, R95, 0x1 ;  /* 0x000000015f5f7836 */ /* 0x000fe60000000000 */
[----:B------:R-:W-:Y:S05]  /*7980*/  PRMT R2, R2, 0x654, R107 ;  /* 0x0000065402027816 */ /* 0x000fea000000006b */
[----:B------:R2:W3:Y:S04]  /*7990*/  @P0 LDS.128 R72, [R0+UR44+0x200] ;  /* 0x0002002c00480984 */ /* 0x0004e80008000c00 */
[----:B------:R2:W4:Y:S01]  /*79a0*/  @P0 LDS.128 R76, [R3+0x200] ;  /* 0x00020000034c0984 */ /* 0x0005220000000c00 */
        /* <DEDUP_REMOVED lines=11> */
.L_x_125:
[----:B------:R-:W-:Y:S05]  /*7a60*/  BSYNC B1 ;  /* 0x0000000000017941 */ /* 0x000fea0003800000 */
.L_x_124:
[----:B--2---:R-:W-:Y:S05]  /*7a70*/  VIADD R0, R39, 0x20 ;  /* 0x0000002027007836 */ /* 0x004fea0000000000 */
[----:B------:R-:W-:Y:S04]  /*7a80*/  SHF.R.U32.HI R0, RZ, 0x15, R0 ;  /* 0x00000015ff007819 */ /* 0x000fe80000011600 */
[----:B------:R-:W-:Y:S11]  /*7a90*/  LOP3.LUT P0, RZ, R0, 0x3, R91, 0x48, !PT ;  /* 0x0000000300ff7812 */ /* 0x000ff6000780485b */
[----:B------:R-:W-:Y:S02]  /*7aa0*/  @!UPT UIADD3 URZ, UPT, UPT, URZ, URZ, URZ ;  /* 0x000000fffffff290 */ /* 0x000fe4000fffe0ff */
[----:B------:R-:W-:Y:S05]  /*7ab0*/  @!P0 BRA `(.L_x_129) ;  /* 0x0000000000408947 */ /* 0x000fea0003800000 */
[----:B------:R-:W2:Y:S01]  /*7ac0*/  LDCU.64 UR8, c[0x4][0x70] ;  /* 0x01000e00ff0877ac */ /* 0x000ea20008000a00 */
[----:B------:R-:W-:Y:S01]  /*7ad0*/  MOV R3, 0x0 ;  /* 0x0000000000037802 */ /* 0x000fe20000000f00 */
[----:B------:R-:W-:Y:S02]  /*7ae0*/  HFMA2 R12, -RZ, RZ, 0, 5.9604644775390625e-08 ;  /* 0x00000001ff0c7431 */ /* 0x000fe400000001ff */
[----:B------:R-:W-:Y:S02]  /*7af0*/  IMAD.MOV.U32 R8, RZ, RZ, 0x192 ;  /* 0x00000192ff087424 */ /* 0x000fe400078e00ff */
[----:B------:R-:W-:Y:S01]  /*7b00*/  IMAD.MOV.U32 R13, RZ, RZ, RZ ;  /* 0x000000ffff0d7224 */ /* 0x000fe200078e00ff */
[----:B------:R-:W5:Y:S01]  /*7b10*/  LDCU.64 UR6, c[0x4][0x78] ;  /* 0x01000f00ff0677ac */ /* 0x000f620008000a00 */
[----:B------:R-:W1:Y:S01]  /*7b20*/  LDC.64 R2, c[0x4][R3] ;  /* 0x0100000003027b82 */ /* 0x000e620000000a00 */
[----:B------:R-:W3:Y:S01]  /*7b30*/  LDCU.64 UR4, c[0x4][0x10] ;  /* 0x01000200ff0477ac */ /* 0x000ee20008000a00 */
[----:B--2---:R-:W-:Y:S01]  /*7b40*/  MOV R5, UR9 ;  /* 0x0000000900057c02 */ /* 0x004fe20008000f00 */
[----:B------:R-:W-:Y:S01]  /*7b50*/  IMAD.U32 R4, RZ, RZ, UR8 ;  /* 0x00000008ff047e24 */ /* 0x000fe2000f8e00ff */
[----:B-----5:R-:W-:Y:S01]  /*7b60*/  MOV R7, UR7 ;  /* 0x0000000700077c02 */ /* 0x020fe20008000f00 */
[----:B------:R-:W-:Y:S01]  /*7b70*/  IMAD.U32 R6, RZ, RZ, UR6 ;  /* 0x00000006ff067e24 */ /* 0x000fe2000f8e00ff */
[----:B---3--:R-:W-:Y:S01]  /*7b80*/  MOV R11, UR5 ;  /* 0x00000005000b7c02 */ /* 0x008fe20008000f00 */
[----:B------:R-:W-:Y:S02]  /*7b90*/  IMAD.U32 R10, RZ, RZ, UR4 ;  /* 0x00000004ff0a7e24 */ /* 0x000fe4000f8e00ff */
[----:B------:R-:W-:Y:S07]  /*7ba0*/  LEPC R20, `(.L_x_129) ;  /* 0x000000001014794e */ /* 0x000fee0000000000 */
[----:B-1--4-:R-:W-:Y:S05]  /*7bb0*/  CALL.ABS.NOINC R2 ;  /* 0x0000000002007343 */ /* 0x012fea0003c00000 */
.L_x_129:
[----:B------:R-:W-:Y:S01]  /*7bc0*/  ISETP.NE.AND P0, PT, R99, RZ, PT ;  /* 0x000000ff6300720c */ /* 0x000fe20003f05270 */
[----:B------:R-:W-:Y:S05]  /*7bd0*/  WARPSYNC.ALL ;  /* 0x0000000000007948 */ /* 0x000fea0003800000 */
[----:B------:R-:W-:Y:S01]  /*7be0*/  R2UR UR4, R39 ;  /* 0x00000000270472ca */ /* 0x000fe200000e0000 */
[----:B------:R-:W-:Y:S01]  /*7bf0*/  BSSY.RECONVERGENT B0, `(.L_x_130) ;  /* 0x00000a0000007945 */ /* 0x000fe20003800200 */
[-C--:B---3--:R-:W-:Y:S02]  /*7c00*/  F2FP.F16.E5M2.UNPACK_B R42, R72.reuse ;  /* 0x00000048ff2a723e */ /* 0x088fe400020004ff */
[----:B------:R-:W-:Y:S02]  /*7c10*/  F2FP.F16.E5M2.UNPACK_B R72, R72.H1 ;  /* 0x00000048ff48723e */ /* 0x000fe400030004ff */
[-C--:B------:R-:W-:Y:S01]  /*7c20*/  F2FP.F16.E5M2.UNPACK_B R46, R73.reuse ;  /* 0x00000049ff2e723e */ /* 0x080fe200020004ff */
[--C-:B------:R-:W-:Y:S01]  /*7c30*/  HADD2.F32 R40, -RZ, R42.reuse.H0_H0 ;  /* 0x2000002aff287230 */ /* 0x100fe20000004100 */
[----:B------:R-:W-:Y:S01]  /*7c40*/  F2FP.F16.E5M2.UNPACK_B R73, R73.H1 ;  /* 0x00000049ff49723e */ /* 0x000fe200030004ff */
[----:B------:R-:W-:Y:S01]  /*7c50*/  HADD2.F32 R42, -RZ, R42.H1_H1 ;  /* 0x3000002aff2a7230 */ /* 0x000fe20000004100 */
[-C--:B------:R-:W-:Y:S01]  /*7c60*/  F2FP.F16.E5M2.UNPACK_B R50, R74.reuse ;  /* 0x0000004aff32723e */ /* 0x080fe200020004ff */
[----:B------:R-:W-:Y:S01]  /*7c70*/  HADD2.F32 R43, -RZ, R72.H0_H0 ;  /* 0x20000048ff2b7230 */ /* 0x000fe20000004100 */
[----:B------:R-:W-:Y:S01]  /*7c80*/  F2FP.F16.E5M2.UNPACK_B R74, R74.H1 ;  /* 0x0000004aff4a723e */ /* 0x000fe200030004ff */
[----:B------:R-:W2:Y:S01]  /*7c90*/  LDTM.x32 R4, tmem[UR4+0x20] ;  /* 0x00002004000479ee */ /* 0x000ea200082c0000 */
[----:B------:R-:W-:Y:S01]  /*7ca0*/  NOP ;  /* 0x0000000000007918 */ /* 0x000fe20000000000 */
[----:B------:R-:W-:Y:S01]  /*7cb0*/  IADD3 R92, PT, PT, R92, 0x140, RZ ;  /* 0x000001405c5c7810 */ /* 0x000fe20007ffe0ff */
[--C-:B------:R-:W-:Y:S01]  /*7cc0*/  HADD2.F32 R45, -RZ, R46.reuse.H0_H0 ;  /* 0x2000002eff2d7230 */ /* 0x100fe20000004100 */
[----:B------:R-:W-:Y:S01]  /*7cd0*/  F2FP.F16.E5M2.UNPACK_B R54, R75 ;  /* 0x0000004bff36723e */ /* 0x000fe200020004ff */
[----:B------:R-:W-:Y:S01]  /*7ce0*/  HADD2.F32 R46, -RZ, R46.H1_H1 ;  /* 0x3000002eff2e7230 */ /* 0x000fe20000004100 */
[----:B------:R-:W-:Y:S01]  /*7cf0*/  LOP3.LUT R92, R92, 0xfefffff8, RZ, 0xc0, !PT ;  /* 0xfefffff85c5c7812 */ /* 0x000fe200078ec0ff */
[--C-:B------:R-:W-:Y:S01]  /*7d00*/  HADD2.F32 R49, -RZ, R50.reuse.H0_H0 ;  /* 0x20000032ff317230 */ /* 0x100fe20000004100 */
[----:B----4-:R-:W-:Y:S01]  /*7d10*/  F2FP.F16.E5M2.UNPACK_B R58, R76 ;  /* 0x0000004cff3a723e */ /* 0x010fe200020004ff */
[----:B------:R-:W-:Y:S01]  /*7d20*/  HADD2.F32 R50, -RZ, R50.H1_H1 ;  /* 0x30000032ff327230 */ /* 0x000fe20000004100 */
[----:B--2---:R2:W-:Y:S01]  /*7d30*/  SYNCS.ARRIVE.TRANS64.RED.A1T0 RZ, [R92+URZ], RZ ;  /* 0x000000ff5cff79a7 */ /* 0x0045e200081004ff */
[--C-:B------:R-:W-:Y:S01]  /*7d40*/  HADD2.F32 R53, -RZ, R54.reuse.H0_H0 ;  /* 0x20000036ff357230 */ /* 0x100fe20000004100 */
[----:B------:R-:W-:Y:S01]  /*7d50*/  F2FP.F16.E5M2.UNPACK_B R62, R77 ;  /* 0x0000004dff3e723e */ /* 0x000fe200020004ff */
[----:B------:R-:W-:Y:S01]  /*7d60*/  HADD2.F32 R54, -RZ, R54.H1_H1 ;  /* 0x30000036ff367230 */ /* 0x000fe20000004100 */
[----:B------:R-:W-:Y:S01]  /*7d70*/  F2FP.F16.E5M2.UNPACK_B R66, R78 ;  /* 0x0000004eff42723e */ /* 0x000fe200020004ff */
[--C-:B------:R-:W-:Y:S01]  /*7d80*/  HADD2.F32 R57, -RZ, R58.reuse.H0_H0 ;  /* 0x2000003aff397230 */ /* 0x100fe20000004100 */
[----:B------:R-:W-:Y:S01]  /*7d90*/  F2FP.F16.E5M2.UNPACK_B R70, R79 ;  /* 0x0000004fff46723e */ /* 0x000fe200020004ff */
[----:B------:R-:W-:Y:S01]  /*7da0*/  HADD2.F32 R58, -RZ, R58.H1_H1 ;  /* 0x3000003aff3a7230 */ /* 0x000fe20000004100 */
[----:B------:R-:W-:Y:S01]  /*7db0*/  F2FP.F16.E5M2.UNPACK_B R75, R75.H1 ;  /* 0x0000004bff4b723e */ /* 0x000fe200030004ff */
[--C-:B------:R-:W-:Y:S01]  /*7dc0*/  HADD2.F32 R61, -RZ, R62.reuse.H0_H0 ;  /* 0x2000003eff3d7230 */ /* 0x100fe20000004100 */
[----:B------:R-:W-:Y:S01]  /*7dd0*/  F2FP.F16.E5M2.UNPACK_B R76, R76.H1 ;  /* 0x0000004cff4c723e */ /* 0x000fe200030004ff */
[----:B------:R-:W-:Y:S01]  /*7de0*/  HADD2.F32 R63, -RZ, R62.H1_H1 ;  /* 0x3000003eff3f7230 */ /* 0x000fe20000004100 */
[----:B------:R-:W-:Y:S01]  /*7df0*/  F2FP.F16.E5M2.UNPACK_B R77, R77.H1 ;  /* 0x0000004dff4d723e */ /* 0x000fe200030004ff */
[--C-:B------:R-:W-:Y:S02]  /*7e00*/  HADD2.F32 R65, -RZ, R66.reuse.H0_H0 ;  /* 0x20000042ff417230 */ /* 0x100fe40000004100 */
[C---:B------:R-:W-:Y:S01]  /*7e10*/  FMUL R4, R38.reuse, R4 ;  /* 0x0000000426047220 */ /* 0x040fe20000400000 */
        /* <DEDUP_REMOVED lines=16> */
[--C-:B------:R-:W-:Y:S02]  /*7f20*/  HADD2.F32 R69, -RZ, R70.reuse.H0_H0 ;  /* 0x20000046ff457230 */ /* 0x100fe40000004100 */
[C---:B------:R-:W-:Y:S01]  /*7f30*/  FMUL R28, R38.reuse, R32 ;  /* 0x00000020261c7220 */ /* 0x040fe20000400000 */
[----:B------:R-:W-:Y:S02]  /*7f40*/  HADD2.F32 R70, -RZ, R70.H1_H1 ;  /* 0x30000046ff467230 */ /* 0x000fe40000004100 */
[C---:B------:R-:W-:Y:S01]  /*7f50*/  FMUL R29, R38.reuse, R33 ;  /* 0x00000021261d7220 */ /* 0x040fe20000400000 */
[----:B------:R-:W-:Y:S02]  /*7f60*/  HADD2.F32 R44, -RZ, R72.H1_H1 ;  /* 0x30000048ff2c7230 */ /* 0x000fe40000004100 */
[C---:B------:R-:W-:Y:S01]  /*7f70*/  FMUL R6, R38.reuse, R6 ;  /* 0x0000000626067220 */ /* 0x040fe20000400000 */
[C---:B------:R-:W-:Y:S01]  /*7f80*/  FMUL R7, R38.reuse, R7 ;  /* 0x0000000726077220 */ /* 0x040fe20000400000 */
[--C-:B------:R-:W-:Y:S02]  /*7f90*/  HADD2.F32 R47, -RZ, R73.reuse.H0_H0 ;  /* 0x20000049ff2f7230 */ /* 0x100fe40000004100 */
[C---:B------:R-:W-:Y:S01]  /*7fa0*/  FMUL R10, R38.reuse, R10 ;  /* 0x0000000a260a7220 */ /* 0x040fe20000400000 */
[C---:B------:R-:W-:Y:S01]  /*7fb0*/  FFMA R6, R41.reuse, R43, R6 ;  /* 0x0000002b29067223 */ /* 0x040fe20000000006 */
[----:B------:R-:W-:Y:S02]  /*7fc0*/  HADD2.F32 R48, -RZ, R73.H1_H1 ;  /* 0x30000049ff307230 */ /* 0x000fe40000004100 */
[C---:B------:R-:W-:Y:S01]  /*7fd0*/  FFMA R7, R41.reuse, R44, R7 ;  /* 0x0000002c29077223 */ /* 0x040fe20000000007 */
[C---:B------:R-:W-:Y:S01]  /*7fe0*/  FFMA R8, R41.reuse, R45, R8 ;  /* 0x0000002d29087223 */ /* 0x040fe20000000008 */
[C---:B------:R-:W-:Y:S01]  /*7ff0*/  FFMA R9, R41.reuse, R46, R9 ;  /* 0x0000002e29097223 */ /* 0x040fe20000000009 */
[----:B------:R-:W-:Y:S01]  /*8000*/  FFMA R10, R41, R47, R10 ;  /* 0x0000002f290a7223 */ /* 0x000fe2000000000a */
[C---:B------:R-:W-:Y:S01]  /*8010*/  FMUL R11, R38.reuse, R11 ;  /* 0x0000000b260b7220 */ /* 0x040fe20000400000 */
[----:B------:R-:W-:Y:S01]  /*8020*/  F2FP.F16.E5M2.UNPACK_B R78, R78.H1 ;  /* 0x0000004eff4e723e */ /* 0x000fe200030004ff */
[--C-:B------:R-:W-:Y:S01]  /*8030*/  HADD2.F32 R51, -RZ, R74.reuse.H0_H0 ;  /* 0x2000004aff337230 */ /* 0x100fe20000004100 */
[----:B-1----:R-:W-:Y:S01]  /*8040*/  F2FP.SATFINITE.E5M2.F32.PACK_AB_MERGE_C R100, R7, R6, RZ ;  /* 0x000000060764723e */ /* 0x002fe200048060ff */
[C---:B------:R-:W-:Y:S01]  /*8050*/  FFMA R11, R41.reuse, R48, R11 ;  /* 0x00000030290b7223 */ /* 0x040fe2000000000b */
[C---:B------:R-:W-:Y:S01]  /*8060*/  FFMA R12, R41.reuse, R49, R12 ;  /* 0x00000031290c7223 */ /* 0x040fe2000000000c */
[----:B------:R-:W-:Y:S01]  /*8070*/  FFMA R13, R41, R50, R13 ;  /* 0x00000032290d7223 */ /* 0x000fe2000000000d */
[----:B------:R-:W-:Y:S01]  /*8080*/  F2FP.SATFINITE.E5M2.F32.PACK_AB_MERGE_C R100, R5, R4, R100 ;  /* 0x000000040564723e */ /* 0x000fe20004806064 */
[----:B------:R-:W-:Y:S01]  /*8090*/  HADD2.F32 R52, -RZ, R74.H1_H1 ;  /* 0x3000004aff347230 */ /* 0x000fe20000004100 */
[----:B------:R-:W-:Y:S01]  /*80a0*/  F2FP.SATFINITE.E5M2.F32.PACK_AB_MERGE_C R101, R11, R10, RZ ;  /* 0x0000000a0b65723e */ /* 0x000fe200048060ff */
[C---:B------:R-:W-:Y:S01]  /*80b0*/  FMUL R14, R38.reuse, R14 ;  /* 0x0000000e260e7220 */ /* 0x040fe20000400000 */
[C---:B------:R-:W-:Y:S01]  /*80c0*/  FMUL R15, R38.reuse, R15 ;  /* 0x0000000f260f7220 */ /* 0x040fe20000400000 */
[--C-:B------:R-:W-:Y:S01]  /*80d0*/  HADD2.F32 R55, -RZ, R75.reuse.H0_H0 ;  /* 0x2000004bff377230 */ /* 0x100fe20000004100 */
[----:B------:R-:W-:Y:S01]  /*80e0*/  F2FP.SATFINITE.E5M2.F32.PACK_AB_MERGE_C R101, R9, R8, R101 ;  /* 0x000000080965723e */ /* 0x000fe20004806065 */
[C---:B------:R-:W-:Y:S01]  /*80f0*/  FFMA R14, R41.reuse, R51, R14 ;  /* 0x00000033290e7223 */ /* 0x040fe2000000000e */
[C---:B------:R-:W-:Y:S01]  /*8100*/  FFMA R15, R41.reuse, R52, R15 ;  /* 0x00000034290f7223 */ /* 0x040fe2000000000f */
[C---:B------:R-:W-:Y:S01]  /*8110*/  FFMA R16, R41.reuse, R53, R16 ;  /* 0x0000003529107223 */ /* 0x040fe20000000010 */
[C---:B------:R-:W-:Y:S01]  /*8120*/  FFMA R17, R41.reuse, R54, R17 ;  /* 0x0000003629117223 */ /* 0x040fe20000000011 */
        /* <DEDUP_REMOVED lines=15> */
[C---:B------:R-:W-:Y:S01]  /*8220*/  FFMA R23, R41.reuse, R60, R23 ;  /* 0x0000003c29177223 */ /* 0x040fe20000000017 */
[C---:B------:R-:W-:Y:S01]  /*8230*/  FMUL R27, R38.reuse, R27 ;  /* 0x0000001b261b7220 */ /* 0x040fe20000400000 */
[C---:B------:R-:W-:Y:S01]  /*8240*/  FFMA R0, R41.reuse, R61, R0 ;  /* 0x0000003d29007223 */ /* 0x040fe20000000000 */
[----:B------:R-:W-:Y:S01]  /*8250*/  F2FP.F16.E5M2.UNPACK_B R79, R79.H1 ;  /* 0x0000004fff4f723e */ /* 0x000fe200030004ff */
        /* <DEDUP_REMOVED lines=16> */
[----:B------:R-:W-:Y:S01]  /*8360*/  FFMA R28, R41, R69, R28 ;  /* 0x00000045291c7223 */ /* 0x000fe2000000001c */
[----:B------:R-:W-:Y:S01]  /*8370*/  F2FP.SATFINITE.E5M2.F32.PACK_AB_MERGE_C R103, R19, R18, RZ ;  /* 0x000000121367723e */ /* 0x000fe200048060ff */
        /* <DEDUP_REMOVED lines=14> */
[----:B--2---:R-:W-:Y:S03]  /*8460*/  IADD3 R92, PT, PT, R36, 0x1, RZ ;  /* 0x00000001245c7810 */ /* 0x004fe60007ffe0ff */
        /* <DEDUP_REMOVED lines=10> */
[----:B------:R-:W-:Y:S02]  /*8510*/  UIADD3 UR13, UPT, UPT, UR49, 0x20, URZ ;  /* 0x00000020310d7890 */ /* 0x000fe4000fffe0ff */
[----:B------:R-:W-:Y:S01]  /*8520*/  UIADD3 UR12, UPT, UPT, UR44, 0x3200, URZ ;  /* 0x000032002c0c7890 */ /* 0x000fe2000fffe0ff */
[----:B------:R-:W-:Y:S01]  /*8530*/  UMOV UR14, UR50 ;  /* 0x00000032000e7c82 */ /* 0x000fe20008000000 */
[----:B------:R-:W-:Y:S01]  /*8540*/  UMOV UR15, UR36 ;  /* 0x00000024000f7c82 */ /* 0x000fe20008000000 */
[----:B------:R-:W-:Y:S02]  /*8550*/  UIADD3 UR9, UPT, UPT, UR49, 0x60, URZ ;  /* 0x0000006031097890 */ /* 0x000fe4000fffe0ff */
[----:B------:R-:W-:Y:S01]  /*8560*/  UIADD3 UR8, UPT, UPT, UR44, 0x3a00, URZ ;  /* 0x00003a002c087890 */ /* 0x000fe2000fffe0ff */
[----:B------:R-:W-:Y:S01]  /*8570*/  UMOV UR10, UR50 ;  /* 0x00000032000a7c82 */ /* 0x000fe20008000000 */
[----:B------:R-:W-:Y:S01]  /*8580*/  UMOV UR11, UR36 ;  /* 0x00000024000b7c82 */ /* 0x000fe20008000000 */
[----:B--2---:R-:W-:Y:S04]  /*8590*/  UIADD3 UR4, UP0, UPT, UR6, 0x680, URZ ;  /* 0x0000068006047890 */ /* 0x004fe8000ff1e0ff */
[----:B------:R-:W-:Y:S09]  /*85a0*/  UIADD3.X UR5, UPT, UPT, URZ, UR7, URZ, UP0, !UPT ;  /* 0x00000007ff057290 */ /* 0x000ff200087fe4ff */
[----:B------:R2:W-:Y:S01]  /*85b0*/  UTMASTG.3D [UR12], [UR4] ;  /* 0x0000000c040073b5 */ /* 0x0005e20008010000 */
[----:B------:R2:W-:Y:S01]  /*85c0*/  UTMASTG.3D [UR8], [UR4] ;  /* 0x00000008040073b5 */ /* 0x0005e20008010000 */
[----:B------:R0:W-:Y:S01]  /*85d0*/  UTMACMDFLUSH ;  /* 0x00000000000079b7 */ /* 0x0001e20000000000 */
[----:B--2---:R-:W-:Y:S04]  /*85e0*/  DEPBAR.LE SB0, 0x1 ;  /* 0x000080400000791a */ /* 0x004fe80000000000 */
.L_x_131:
[----:B------:R-:W-:Y:S05]  /*85f0*/  BSYNC.RECONVERGENT B0 ;  /* 0x0000000000007941 */ /* 0x000fea0003800200 */
.L_x_130:
[----:B------:R-:W-:Y:S01]  /*8600*/  BAR.SYNC.DEFER_BLOCKING 0x1, 0x80 ;  /* 0x0042000000007b1d */ /* 0x000fe20000010000 */
[----:B------:R-:W-:Y:S01]  /*8610*/  ISETP.NE.AND P0, PT, R93, 0x2, PT ;  /* 0x000000025d00780c */ /* 0x000fe20003f05270 */
[----:B------:R-:W-:Y:S01]  /*8620*/  UISETP.NE.AND UP0, UPT, UR46, URZ, UPT ;  /* 0x000000ff2e00728c */ /* 0x000fe2000bf05270 */
[----:B------:R-:W-:Y:S01]  /*8630*/  ISETP.NE.AND P1, PT, R92, 0x4, PT ;  /* 0x000000045c00780c */ /* 0x000fe20003f25270 */
[----:B------:R-:W-:Y:S01]  /*8640*/  UIADD3 UR28, UPT, UPT, UR37, UR62, URZ ;  /* 0x0000003e251c7290 */ /* 0x000fe2000fffe0ff */
[----:B------:R-:W-:Y:S01]  /*8650*/  SEL R3, RZ, 0x1, P0 ;  /* 0x00000001ff037807 */ /* 0x000fe20000000000 */
[----:B------:R-:W-:Y:S01]  /*8660*/  UIADD3 UR20, UPT, UPT, UR38, UR61, URZ ;  /* 0x0000003d26147290 */ /* 0x000fe2000fffe0ff */
[----:B------:R-:W-:Y:S02]  /*8670*/  SEL R0, RZ, 0x1, P1 ;  /* 0x00000001ff007807 */ /* 0x000fe40000800000 */
[----:B------:R-:W-:Y:S02]  /*8680*/  LOP3.LUT R96, R96, R3, RZ, 0x3c, !PT ;  /* 0x0000000360607212 */ /* 0x000fe400078e3cff */
[----:B------:R-:W-:Y:S02]  /*8690*/  LOP3.LUT R97, R97, R0, RZ, 0x3c, !PT ;  /* 0x0000000061617212 */ /* 0x000fe400078e3cff */
[----:B------:R-:W-:Y:S02]  /*86a0*/  SEL R93, R93, RZ, P0 ;  /* 0x000000ff5d5d7207 */ /* 0x000fe40000000000 */
[----:B------:R-:W-:Y:S01]  /*86b0*/  SEL R36, R92, RZ, P1 ;  /* 0x000000ff5c247207 */ /* 0x000fe20000800000 */
[----:B------:R-:W-:Y:S01]  /*86c0*/  UMOV UR36, UR59 ;  /* 0x0000003b00247c82 */ /* 0x000fe20008000000 */
[----:B------:R-:W-:Y:S05]  /*86d0*/  BRA.U UP0, `(.L_x_132) ;  /* 0xffffffd500907547 */ /* 0x000fea000b83ffff */
[----:B------:R-:W-:Y:S05]  /*86e0*/  EXIT ;  /* 0x000000000000794d */ /* 0x000fea0003800000 */
.L_x_25:
[----:B---3--:R3:W4:Y:S02]  /*86f0*/  SYNCS.PHASECHK.TRANS64.TRYWAIT P0, [R3+URZ+0x170], R2 ;  /* 0x00017002030075a7 */ /* 0x00872400080011ff */
[----:B----4-:R-:W-:Y:S05]  /*8700*/  @!P0 NANOSLEEP.SYNCS 0x989680 ;  /* 0x009896800000895d */ /* 0x010fea0003900000 */
[----:B------:R-:W4:Y:S02]  /*8710*/  @!P0 SYNCS.PHASECHK.TRANS64 P0, [R3+URZ+0x170], R2 ;  /* 0x00017002030085a7 */ /* 0x000f2400080010ff */
[----:B----4-:R-:W-:Y:S05]  /*8720*/  @!P0 BRA `(.L_x_25) ;  /* 0xfffffffc00f08947 */ /* 0x010fea000383ffff */
[----:B------:R-:W-:Y:S05]  /*8730*/  BRA `(.L_x_133) ;  /* 0xffffff9400547947 */ /* 0x000fea000383ffff */
.L_x_28:
[----:B--2---:R-:W-:-:S07]  /*8740*/  MOV R0, UR33 ;  /* 0x0000002100007c02 */ /* 0x004fce0008000f00 */
.L_x_134:
[----:B--2---:R2:W3:Y:S02]  /*8750*/  SYNCS.PHASECHK.TRANS64.TRYWAIT P0, [R0+URZ+0x68], R3 ;  /* 0x00006803000075a7 */ /* 0x0044e400080011ff */
[----:B---3--:R-:W-:Y:S05]  /*8760*/  @!P0 NANOSLEEP.SYNCS 0x989680 ;  /* 0x009896800000895d */ /* 0x008fea0003900000 */
[----:B------:R-:W3:Y:S02]  /*8770*/  @!P0 SYNCS.PHASECHK.TRANS64 P0, [R0+URZ+0x68], R3 ;  /* 0x00006803000085a7 */ /* 0x000ee400080010ff */
[----:B---3--:R-:W-:Y:S05]  /*8780*/  @!P0 BRA `(.L_x_134) ;  /* 0xfffffffc00f08947 */ /* 0x008fea000383ffff */
[----:B------:R-:W-:Y:S05]  /*8790*/  BRA `(.L_x_27) ;  /* 0xffffff9400ac7947 */ /* 0x000fea000383ffff */
.L_x_35:
[----:B-1----:R-:W-:-:S07]  /*87a0*/  MOV R0, UR17 ;  /* 0x0000001100007c02 */ /* 0x002fce0008000f00 */
.L_x_135:
[----:B-1----:R1:W2:Y:S02]  /*87b0*/  SYNCS.PHASECHK.TRANS64.TRYWAIT P0, [R0+URZ+0x68], R3 ;  /* 0x00006803000075a7 */ /* 0x0022a400080011ff */
[----:B--2---:R-:W-:Y:S05]  /*87c0*/  @!P0 NANOSLEEP.SYNCS 0x989680 ;  /* 0x009896800000895d */ /* 0x004fea0003900000 */
[----:B------:R-:W2:Y:S02]  /*87d0*/  @!P0 SYNCS.PHASECHK.TRANS64 P0, [R0+URZ+0x68], R3 ;  /* 0x00006803000085a7 */ /* 0x000ea400080010ff */
[----:B--2---:R-:W-:Y:S05]  /*87e0*/  @!P0 BRA `(.L_x_135) ;  /* 0xfffffffc00f08947 */ /* 0x004fea000383ffff */
[----:B------:R-:W-:Y:S05]  /*87f0*/  BRA `(.L_x_34) ;  /* 0xffffff9800747947 */ /* 0x000fea000383ffff */
.L_x_40:
[----:B-1----:R1:W2:Y:S02]  /*8800*/  SYNCS.PHASECHK.TRANS64.TRYWAIT P0, [R3+URZ+0x100], R0 ;  /* 0x00010000030075a7 */ /* 0x0022a400080011ff */
[----:B--2---:R-:W-:Y:S05]  /*8810*/  @!P0 NANOSLEEP.SYNCS 0x989680 ;  /* 0x009896800000895d */ /* 0x004fea0003900000 */
[----:B------:R-:W2:Y:S02]  /*8820*/  @!P0 SYNCS.PHASECHK.TRANS64 P0, [R3+URZ+0x100], R0 ;  /* 0x00010000030085a7 */ /* 0x000ea400080010ff */
[----:B--2---:R-:W-:Y:S05]  /*8830*/  @!P0 BRA `(.L_x_40) ;  /* 0xfffffffc00f08947 */ /* 0x004fea000383ffff */
[----:B------:R-:W-:Y:S05]  /*8840*/  BRA `(.L_x_136) ;  /* 0xffffff9c00247947 */ /* 0x000fea000383ffff */
.L_x_44:
[----:B-1----:R-:W-:-:S07]  /*8850*/  MOV R0, UR4 ;  /* 0x0000000400007c02 */ /* 0x002fce0008000f00 */
.L_x_137:
[----:B-1----:R1:W2:Y:S02]  /*8860*/  SYNCS.PHASECHK.TRANS64.TRYWAIT P0, [R0+URZ], R3 ;  /* 0x00000003000075a7 */ /* 0x0022a400080011ff */
[----:B--2---:R-:W-:Y:S05]  /*8870*/  @!P0 NANOSLEEP.SYNCS 0x989680 ;  /* 0x009896800000895d */ /* 0x004fea0003900000 */
[----:B------:R-:W2:Y:S02]  /*8880*/  @!P0 SYNCS.PHASECHK.TRANS64 P0, [R0+URZ], R3 ;  /* 0x00000003000085a7 */ /* 0x000ea400080010ff */
[----:B--2---:R-:W-:Y:S05]  /*8890*/  @!P0 BRA `(.L_x_137) ;  /* 0xfffffffc00f08947 */ /* 0x004fea000383ffff */
[----:B------:R-:W-:Y:S05]  /*88a0*/  BRA `(.L_x_138) ;  /* 0xffffffa000c87947 */ /* 0x000fea000383ffff */
.L_x_45:
[----:B------:R-:W-:-:S07]  /*88b0*/  MOV R0, UR5 ;  /* 0x0000000500007c02 */ /* 0x000fce0008000f00 */
.L_x_139:
[----:B-1----:R1:W2:Y:S02]  /*88c0*/  SYNCS.PHASECHK.TRANS64.TRYWAIT P0, [R0+URZ], R3 ;  /* 0x00000003000075a7 */ /* 0x0022a400080011ff */
[----:B--2---:R-:W-:Y:S05]  /*88d0*/  @!P0 NANOSLEEP.SYNCS 0x989680 ;  /* 0x009896800000895d */ /* 0x004fea0003900000 */
[----:B------:R-:W2:Y:S02]  /*88e0*/  @!P0 SYNCS.PHASECHK.TRANS64 P0, [R0+URZ], R3 ;  /* 0x00000003000085a7 */ /* 0x000ea400080010ff */
[----:B--2---:R-:W-:Y:S05]  /*88f0*/  @!P0 BRA `(.L_x_139) ;  /* 0xfffffffc00f08947 */ /* 0x004fea000383ffff */
[----:B------:R-:W-:Y:S05]  /*8900*/  BRA `(.L_x_140) ;  /* 0xffffffa000d47947 */ /* 0x000fea000383ffff */
.L_x_46:
[----:B------:R-:W-:-:S07]  /*8910*/  MOV R0, UR5 ;  /* 0x0000000500007c02 */ /* 0x000fce0008000f00 */
.L_x_141:
[----:B-1----:R1:W2:Y:S02]  /*8920*/  SYNCS.PHASECHK.TRANS64.TRYWAIT P0, [R0+URZ], R3 ;  /* 0x00000003000075a7 */ /* 0x0022a400080011ff */
[----:B--2---:R-:W-:Y:S05]  /*8930*/  @!P0 NANOSLEEP.SYNCS 0x989680 ;  /* 0x009896800000895d */ /* 0x004fea0003900000 */
[----:B------:R-:W2:Y:S02]  /*8940*/  @!P0 SYNCS.PHASECHK.TRANS64 P0, [R0+URZ], R3 ;  /* 0x00000003000085a7 */ /* 0x000ea400080010ff */
[----:B--2---:R-:W-:Y:S05]  /*8950*/  @!P0 BRA `(.L_x_141) ;  /* 0xfffffffc00f08947 */ /* 0x004fea000383ffff */
[----:B------:R-:W-:Y:S05]  /*8960*/  BRA `(.L_x_142) ;  /* 0xffffffa000e07947 */ /* 0x000fea000383ffff */
.L_x_47:
[----:B------:R-:W-:-:S07]  /*8970*/  MOV R0, UR5 ;  /* 0x0000000500007c02 */ /* 0x000fce0008000f00 */
.L_x_143:
[----:B-1----:R1:W2:Y:S02]  /*8980*/  SYNCS.PHASECHK.TRANS64.TRYWAIT P0, [R0+URZ], R3 ;  /* 0x00000003000075a7 */ /* 0x0022a400080011ff */
[----:B--2---:R-:W-:Y:S05]  /*8990*/  @!P0 NANOSLEEP.SYNCS 0x989680 ;  /* 0x009896800000895d */ /* 0x004fea0003900000 */
[----:B------:R-:W2:Y:S02]  /*89a0*/  @!P0 SYNCS.PHASECHK.TRANS64 P0, [R0+URZ], R3 ;  /* 0x00000003000085a7 */ /* 0x000ea400080010ff */
[----:B--2---:R-:W-:Y:S05]  /*89b0*/  @!P0 BRA `(.L_x_143) ;  /* 0xfffffffc00f08947 */ /* 0x004fea000383ffff */
[----:B------:R-:W-:Y:S05]  /*89c0*/  BRA `(.L_x_144) ;  /* 0xffffffa000ec7947 */ /* 0x000fea000383ffff */
.L_x_48:
[----:B------:R-:W-:-:S07]  /*89d0*/  MOV R0, UR5 ;  /* 0x0000000500007c02 */ /* 0x000fce0008000f00 */
.L_x_145:
[----:B-1----:R1:W2:Y:S02]  /*89e0*/  SYNCS.PHASECHK.TRANS64.TRYWAIT P0, [R0+URZ], R3 ;  /* 0x00000003000075a7 */ /* 0x0022a400080011ff */
[----:B--2---:R-:W-:Y:S05]  /*89f0*/  @!P0 NANOSLEEP.SYNCS 0x989680 ;  /* 0x009896800000895d */ /* 0x004fea0003900000 */
[----:B------:R-:W2:Y:S02]  /*8a00*/  @!P0 SYNCS.PHASECHK.TRANS64 P0, [R0+URZ], R3 ;  /* 0x00000003000085a7 */ /* 0x000ea400080010ff */
[----:B--2---:R-:W-:Y:S05]  /*8a10*/  @!P0 BRA `(.L_x_145) ;  /* 0xfffffffc00f08947 */ /* 0x004fea000383ffff */
[----:B------:R-:W-:Y:S05]  /*8a20*/  BRA `(.L_x_146) ;  /* 0xffffffa000f87947 */ /* 0x000fea000383ffff */
.L_x_49:
[----:B------:R-:W-:-:S07]  /*8a30*/  MOV R0, UR5 ;  /* 0x0000000500007c02 */ /* 0x000fce0008000f00 */
.L_x_147:
[----:B-1----:R1:W2:Y:S02]  /*8a40*/  SYNCS.PHASECHK.TRANS64.TRYWAIT P0, [R0+URZ], R3 ;  /* 0x00000003000075a7 */ /* 0x0022a400080011ff */
[----:B--2---:R-:W-:Y:S05]  /*8a50*/  @!P0 NANOSLEEP.SYNCS 0x989680 ;  /* 0x009896800000895d */ /* 0x004fea0003900000 */
[----:B------:R-:W2:Y:S02]  /*8a60*/  @!P0 SYNCS.PHASECHK.TRANS64 P0, [R0+URZ], R3 ;  /* 0x00000003000085a7 */ /* 0x000ea400080010ff */
[----:B--2---:R-:W-:Y:S05]  /*8a70*/  @!P0 BRA `(.L_x_147) ;  /* 0xfffffffc00f08947 */ /* 0x004fea000383ffff */
[----:B------:R-:W-:Y:S05]  /*8a80*/  BRA `(.L_x_148) ;  /* 0xffffffa400047947 */ /* 0x000fea000383ffff */
.L_x_50:
[----:B------:R-:W-:-:S07]  /*8a90*/  MOV R0, UR5 ;  /* 0x0000000500007c02 */ /* 0x000fce0008000f00 */
.L_x_149:
[----:B-1----:R1:W2:Y:S02]  /*8aa0*/  SYNCS.PHASECHK.TRANS64.TRYWAIT P0, [R0+URZ], R3 ;  /* 0x00000003000075a7 */ /* 0x0022a400080011ff */
[----:B--2---:R-:W-:Y:S05]  /*8ab0*/  @!P0 NANOSLEEP.SYNCS 0x989680 ;  /* 0x009896800000895d */ /* 0x004fea0003900000 */
[----:B------:R-:W2:Y:S02]  /*8ac0*/  @!P0 SYNCS.PHASECHK.TRANS64 P0, [R0+URZ], R3 ;  /* 0x00000003000085a7 */ /* 0x000ea400080010ff */
[----:B--2---:R-:W-:Y:S05]  /*8ad0*/  @!P0 BRA `(.L_x_149) ;  /* 0xfffffffc00f08947 */ /* 0x004fea000383ffff */
[----:B------:R-:W-:Y:S05]  /*8ae0*/  BRA `(.L_x_150) ;  /* 0xffffffa400107947 */ /* 0x000fea000383ffff */
.L_x_51:
[----:B------:R-:W-:-:S07]  /*8af0*/  MOV R0, UR5 ;  /* 0x0000000500007c02 */ /* 0x000fce0008000f00 */
.L_x_151:
[----:B-1----:R1:W2:Y:S02]  /*8b00*/  SYNCS.PHASECHK.TRANS64.TRYWAIT P0, [R0+URZ], R3 ;  /* 0x00000003000075a7 */ /* 0x0022a400080011ff */
[----:B--2---:R-:W-:Y:S05]  /*8b10*/  @!P0 NANOSLEEP.SYNCS 0x989680 ;  /* 0x009896800000895d */ /* 0x004fea0003900000 */
[----:B------:R-:W2:Y:S02]  /*8b20*/  @!P0 SYNCS.PHASECHK.TRANS64 P0, [R0+URZ], R3 ;  /* 0x00000003000085a7 */ /* 0x000ea400080010ff */
[----:B--2---:R-:W-:Y:S05]  /*8b30*/  @!P0 BRA `(.L_x_151) ;  /* 0xfffffffc00f08947 */ /* 0x004fea000383ffff */
[----:B------:R-:W-:Y:S05]  /*8b40*/  BRA `(.L_x_152) ;  /* 0xffffffa4001c7947 */ /* 0x000fea000383ffff */
.L_x_52:
[----:B------:R-:W-:-:S07]  /*8b50*/  MOV R0, UR5 ;  /* 0x0000000500007c02 */ /* 0x000fce0008000f00 */
.L_x_153:
[----:B-1----:R1:W2:Y:S02]  /*8b60*/  SYNCS.PHASECHK.TRANS64.TRYWAIT P0, [R0+URZ], R3 ;  /* 0x00000003000075a7 */ /* 0x0022a400080011ff */
[----:B--2---:R-:W-:Y:S05]  /*8b70*/  @!P0 NANOSLEEP.SYNCS 0x989680 ;  /* 0x009896800000895d */ /* 0x004fea0003900000 */
[----:B------:R-:W2:Y:S02]  /*8b80*/  @!P0 SYNCS.PHASECHK.TRANS64 P0, [R0+URZ], R3 ;  /* 0x00000003000085a7 */ /* 0x000ea400080010ff */
[----:B--2---:R-:W-:Y:S05]  /*8b90*/  @!P0 BRA `(.L_x_153) ;  /* 0xfffffffc00f08947 */ /* 0x004fea000383ffff */
[----:B------:R-:W-:Y:S05]  /*8ba0*/  BRA `(.L_x_154) ;  /* 0xffffffa400287947 */ /* 0x000fea000383ffff */
.L_x_53:
[----:B------:R-:W-:-:S07]  /*8bb0*/  MOV R0, UR5 ;  /* 0x0000000500007c02 */ /* 0x000fce0008000f00 */
.L_x_155:
[----:B-1----:R1:W2:Y:S02]  /*8bc0*/  SYNCS.PHASECHK.TRANS64.TRYWAIT P0, [R0+URZ], R3 ;  /* 0x00000003000075a7 */ /* 0x0022a400080011ff */
[----:B--2---:R-:W-:Y:S05]  /*8bd0*/  @!P0 NANOSLEEP.SYNCS 0x989680 ;  /* 0x009896800000895d */ /* 0x004fea0003900000 */
[----:B------:R-:W2:Y:S02]  /*8be0*/  @!P0 SYNCS.PHASECHK.TRANS64 P0, [R0+URZ], R3 ;  /* 0x00000003000085a7 */ /* 0x000ea400080010ff */
[----:B--2---:R-:W-:Y:S05]  /*8bf0*/  @!P0 BRA `(.L_x_155) ;  /* 0xfffffffc00f08947 */ /* 0x004fea000383ffff */
[----:B------:R-:W-:Y:S05]  /*8c00*/  BRA `(.L_x_156) ;  /* 0xffffffa400347947 */ /* 0x000fea000383ffff */
.L_x_54:
[----:B------:R-:W-:-:S07]  /*8c10*/  MOV R0, UR5 ;  /* 0x0000000500007c02 */ /* 0x000fce0008000f00 */
.L_x_157:
[----:B-1----:R1:W2:Y:S02]  /*8c20*/  SYNCS.PHASECHK.TRANS64.TRYWAIT P0, [R0+URZ], R3 ;  /* 0x00000003000075a7 */ /* 0x0022a400080011ff */
[----:B--2---:R-:W-:Y:S05]  /*8c30*/  @!P0 NANOSLEEP.SYNCS 0x989680 ;  /* 0x009896800000895d */ /* 0x004fea0003900000 */
[----:B------:R-:W2:Y:S02]  /*8c40*/  @!P0 SYNCS.PHASECHK.TRANS64 P0, [R0+URZ], R3 ;  /* 0x00000003000085a7 */ /* 0x000ea400080010ff */
[----:B--2---:R-:W-:Y:S05]  /*8c50*/  @!P0 BRA `(.L_x_157) ;  /* 0xfffffffc00f08947 */ /* 0x004fea000383ffff */
[----:B------:R-:W-:Y:S05]  /*8c60*/  BRA `(.L_x_158) ;  /* 0xffffffa400407947 */ /* 0x000fea000383ffff */
.L_x_55:
[----:B------:R-:W-:-:S07]  /*8c70*/  MOV R0, UR5 ;  /* 0x0000000500007c02 */ /* 0x000fce0008000f00 */
.L_x_159:
[----:B-1----:R1:W2:Y:S02]  /*8c80*/  SYNCS.PHASECHK.TRANS64.TRYWAIT P0, [R0+URZ], R3 ;  /* 0x00000003000075a7 */ /* 0x0022a400080011ff */
[----:B--2---:R-:W-:Y:S05]  /*8c90*/  @!P0 NANOSLEEP.SYNCS 0x989680 ;  /* 0x009896800000895d */ /* 0x004fea0003900000 */
[----:B------:R-:W2:Y:S02]  /*8ca0*/  @!P0 SYNCS.PHASECHK.TRANS64 P0, [R0+URZ], R3 ;  /* 0x00000003000085a7 */ /* 0x000ea400080010ff */
[----:B--2---:R-:W-:Y:S05]  /*8cb0*/  @!P0 BRA `(.L_x_159) ;  /* 0xfffffffc00f08947 */ /* 0x004fea000383ffff */
[----:B------:R-:W-:Y:S05]  /*8cc0*/  BRA `(.L_x_160) ;  /* 0xffffffa4004c7947 */ /* 0x000fea000383ffff */
.L_x_58:
[----:B--2---:R2:W3:Y:S02]  /*8cd0*/  SYNCS.PHASECHK.TRANS64.TRYWAIT P0, [R2+URZ+0x160], R5 ;  /* 0x00016005020075a7 */ /* 0x0044e400080011ff */
[----:B---3--:R-:W-:Y:S05]  /*8ce0*/  @!P0 NANOSLEEP.SYNCS 0x989680 ;  /* 0x009896800000895d */ /* 0x008fea0003900000 */
[----:B------:R-:W3:Y:S02]  /*8cf0*/  @!P0 SYNCS.PHASECHK.TRANS64 P0, [R2+URZ+0x160], R5 ;  /* 0x00016005020085a7 */ /* 0x000ee400080010ff */
[----:B---3--:R-:W-:Y:S05]  /*8d00*/  @!P0 BRA `(.L_x_58) ;  /* 0xfffffffc00f08947 */ /* 0x008fea000383ffff */
[----:B------:R-:W-:Y:S05]  /*8d10*/  BRA `(.L_x_161) ;  /* 0xffffffa400a87947 */ /* 0x000fea000383ffff */
.L_x_59:
[----:B------:R-:W-:-:S07]  /*8d20*/  MOV R2, UR4 ;  /* 0x0000000400027c02 */ /* 0x000fce0008000f00 */
.L_x_162:
[----:B--2---:R2:W3:Y:S02]  /*8d30*/  SYNCS.PHASECHK.TRANS64.TRYWAIT P0, [R2+URZ+0x110], R5 ;  /* 0x00011005020075a7 */ /* 0x0044e400080011ff */
[----:B---3--:R-:W-:Y:S05]  /*8d40*/  @!P0 NANOSLEEP.SYNCS 0x989680 ;  /* 0x009896800000895d */ /* 0x008fea0003900000 */
[----:B------:R-:W3:Y:S02]  /*8d50*/  @!P0 SYNCS.PHASECHK.TRANS64 P0, [R2+URZ+0x110], R5 ;  /* 0x00011005020085a7 */ /* 0x000ee400080010ff */
[----:B---3--:R-:W-:Y:S05]  /*8d60*/  @!P0 BRA `(.L_x_162) ;  /* 0xfffffffc00f08947 */ /* 0x008fea000383ffff */
[----:B------:R-:W-:Y:S05]  /*8d70*/  BRA `(.L_x_163) ;  /* 0xffffffa400b87947 */ /* 0x000fea000383ffff */
.L_x_60:
[----:B--2---:R2:W3:Y:S02]  /*8d80*/  SYNCS.PHASECHK.TRANS64.TRYWAIT P1, [R2+URZ+0x100], R5 ;  /* 0x00010005020075a7 */ /* 0x0044e400080211ff */
[----:B---3--:R-:W-:Y:S05]  /*8d90*/  @!P1 NANOSLEEP.SYNCS 0x989680 ;  /* 0x009896800000995d */ /* 0x008fea0003900000 */
[----:B------:R-:W3:Y:S02]  /*8da0*/  @!P1 SYNCS.PHASECHK.TRANS64 P1, [R2+URZ+0x100], R5 ;  /* 0x00010005020095a7 */ /* 0x000ee400080210ff */
[----:B---3--:R-:W-:Y:S05]  /*8db0*/  @!P1 BRA `(.L_x_60) ;  /* 0xfffffffc00f09947 */ /* 0x008fea000383ffff */
[----:B------:R-:W-:Y:S05]  /*8dc0*/  BRA `(.L_x_164) ;  /* 0xffffffa400e87947 */ /* 0x000fea000383ffff */
.L_x_63:
[----:B------:R-:W-:-:S07]  /*8dd0*/  MOV R0, UR4 ;  /* 0x0000000400007c02 */ /* 0x000fce0008000f00 */
.L_x_165:
[----:B--2---:R2:W3:Y:S02]  /*8de0*/  SYNCS.PHASECHK.TRANS64.TRYWAIT P0, [R0+URZ+0x110], R3 ;  /* 0x00011003000075a7 */ /* 0x0044e400080011ff */
[----:B---3--:R-:W-:Y:S05]  /*8df0*/  @!P0 NANOSLEEP.SYNCS 0x989680 ;  /* 0x009896800000895d */ /* 0x008fea0003900000 */
[----:B------:R-:W3:Y:S02]  /*8e00*/  @!P0 SYNCS.PHASECHK.TRANS64 P0, [R0+URZ+0x110], R3 ;  /* 0x00011003000085a7 */ /* 0x000ee400080010ff */
[----:B---3--:R-:W-:Y:S05]  /*8e10*/  @!P0 BRA `(.L_x_165) ;  /* 0xfffffffc00f08947 */ /* 0x008fea000383ffff */
[----:B------:R-:W-:Y:S05]  /*8e20*/  BRA `(.L_x_62) ;  /* 0xffffffa8003c7947 */ /* 0x000fea000383ffff */
.L_x_72:
[----:B--2---:R-:W-:-:S04]  /*8e30*/  MOV R0, UR5 ;  /* 0x0000000500007c02 */ /* 0x004fc80008000f00 */
[----:B------:R2:W3:Y:S03]  /*8e40*/  SYNCS.PHASECHK.TRANS64.TRYWAIT P0, [R0+URZ+0x8], R7 ;  /* 0x00000807000075a7 */ /* 0x0004e600080011ff */
[----:B---3--:R-:W-:Y:S05]  /*8e50*/  @!P0 NANOSLEEP.SYNCS 0x989680 ;  /* 0x009896800000895d */ /* 0x008fea0003900000 */
[----:B------:R-:W3:Y:S02]  /*8e60*/  @!P0 SYNCS.PHASECHK.TRANS64 P0, [R0+URZ+0x8], R7 ;  /* 0x00000807000085a7 */ /* 0x000ee400080010ff */
[----:B---3--:R-:W-:Y:S05]  /*8e70*/  @!P0 BRA `(.L_x_72) ;  /* 0xfffffffc00ec8947 */ /* 0x008fea000383ffff */
[----:B------:R-:W-:Y:S05]  /*8e80*/  BRA `(.L_x_71) ;  /* 0xffffffa800f07947 */ /* 0x000fea000383ffff */
.L_x_74:
[----:B------:R-:W-:Y:S01]  /*8e90*/  BSSY B0, `(.L_x_166) ;  /* 0x0000006000007945 */ /* 0x000fe20003800000 */
[----:B------:R-:W-:-:S07]  /*8ea0*/  MOV R15, 0xffffffff ;  /* 0xffffffff000f7802 */ /* 0x000fce0000000f00 */
[----:B-12--5:R-:W-:Y:S05]  /*8eb0*/  WARPSYNC.COLLECTIVE R15, `(.L_x_167) ;  /* 0x000000000f0c7348 */ /* 0x026fea0003c00000 */
[----:B------:R-:W-:Y:S02]  /*8ec0*/  ELECT P6, UR79, PT ;  /* 0x00000000004f782f */ /* 0x000fe400038c0000 */
[----:B------:R-:W-:Y:S01]  /*8ed0*/  MOV R14, UR79 ;  /* 0x0000004f000e7c02 */ /* 0x000fe20008000f00 */
[----:B-12--5:R-:W-:Y:S10]  /*8ee0*/  ENDCOLLECTIVE ;  /* 0x000000000000791b */ /* 0x026ff40003800000 */
.L_x_167:
[----:B------:R-:W-:Y:S05]  /*8ef0*/  BSYNC B0 ;  /* 0x0000000000007941 */ /* 0x000fea0003800000 */
.L_x_166:
[----:B------:R-:W-:Y:S05]  /*8f00*/  BRA `(.L_x_168) ;  /* 0xffffffac00207947 */ /* 0x000fea000383ffff */
.L_x_76:
[----:B--2---:R-:W-:-:S04]  /*8f10*/  MOV R0, UR5 ;  /* 0x0000000500007c02 */ /* 0x004fc80008000f00 */
[----:B------:R2:W3:Y:S03]  /*8f20*/  SYNCS.PHASECHK.TRANS64.TRYWAIT P0, [R0+URZ+0x8], R5 ;  /* 0x00000805000075a7 */ /* 0x0004e600080011ff */
[----:B---3--:R-:W-:Y:S05]  /*8f30*/  @!P0 NANOSLEEP.SYNCS 0x989680 ;  /* 0x009896800000895d */ /* 0x008fea0003900000 */
[----:B------:R-:W3:Y:S02]  /*8f40*/  @!P0 SYNCS.PHASECHK.TRANS64 P0, [R0+URZ+0x8], R5 ;  /* 0x00000805000085a7 */ /* 0x000ee400080010ff */
[----:B---3--:R-:W-:Y:S05]  /*8f50*/  @!P0 BRA `(.L_x_76) ;  /* 0xfffffffc00ec8947 */ /* 0x008fea000383ffff */
[----:B------:R-:W-:Y:S05]  /*8f60*/  BRA `(.L_x_75) ;  /* 0xffffffac00247947 */ /* 0x000fea000383ffff */
.L_x_77:
[----:B-1----:R1:W2:Y:S02]  /*8f70*/  SYNCS.PHASECHK.TRANS64.TRYWAIT P0, [R0+URZ+0x100], R5 ;  /* 0x00010005000075a7 */ /* 0x0022a400080011ff */
[----:B--2---:R-:W-:Y:S05]  /*8f80*/  @!P0 NANOSLEEP.SYNCS 0x989680 ;  /* 0x009896800000895d */ /* 0x004fea0003900000 */
[----:B------:R-:W2:Y:S02]  /*8f90*/  @!P0 SYNCS.PHASECHK.TRANS64 P0, [R0+URZ+0x100], R5 ;  /* 0x00010005000085a7 */ /* 0x000ea400080010ff */
[----:B--2---:R-:W-:Y:S05]  /*8fa0*/  @!P0 BRA `(.L_x_77) ;  /* 0xfffffffc00f08947 */ /* 0x004fea000383ffff */
[----:B------:R-:W-:Y:S05]  /*8fb0*/  BRA `(.L_x_169) ;  /* 0xffffffb000107947 */ /* 0x000fea000383ffff */
.L_x_79:
[----:B------:R-:W-:-:S07]  /*8fc0*/  MOV R0, UR31 ;  /* 0x0000001f00007c02 */ /* 0x000fce0008000f00 */
.L_x_170:
[----:B-1----:R1:W2:Y:S02]  /*8fd0*/  SYNCS.PHASECHK.TRANS64.TRYWAIT P0, [R0+URZ+0x140], R5 ;  /* 0x00014005000075a7 */ /* 0x0022a400080011ff */
[----:B--2---:R-:W-:Y:S05]  /*8fe0*/  @!P0 NANOSLEEP.SYNCS 0x989680 ;  /* 0x009896800000895d */ /* 0x004fea0003900000 */
[----:B------:R-:W2:Y:S02]  /*8ff0*/  @!P0 SYNCS.PHASECHK.TRANS64 P0, [R0+URZ+0x140], R5 ;  /* 0x00014005000085a7 */ /* 0x000ea400080010ff */
[----:B--2---:R-:W-:Y:S05]  /*9000*/  @!P0 BRA `(.L_x_170) ;  /* 0xfffffffc00f08947 */ /* 0x004fea000383ffff */
[----:B------:R-:W-:Y:S05]  /*9010*/  BRA `(.L_x_171) ;  /* 0xffffffb0005c7947 */ /* 0x000fea000383ffff */
.L_x_82:
[----:B------:R-:W-:Y:S07]  /*9020*/  MOV R0, UR5 ;  /* 0x0000000500007c02 */ /* 0x000fee0008000f00 */
.L_x_172:
[----:B-1----:R1:W2:Y:S02]  /*9030*/  SYNCS.PHASECHK.TRANS64.TRYWAIT P0, [R0+URZ], R5 ;  /* 0x00000005000075a7 */ /* 0x0022a400080011ff */
[----:B--2---:R-:W-:Y:S05]  /*9040*/  @!P0 NANOSLEEP.SYNCS 0x989680 ;  /* 0x009896800000895d */ /* 0x004fea0003900000 */
[----:B------:R-:W2:Y:S02]  /*9050*/  @!P0 SYNCS.PHASECHK.TRANS64 P0, [R0+URZ], R5 ;  /* 0x00000005000085a7 */ /* 0x000ea400080010ff */
[----:B--2---:R-:W-:Y:S05]  /*9060*/  @!P0 BRA `(.L_x_172) ;  /* 0xfffffffc00f08947 */ /* 0x004fea000383ffff */
[----:B------:R-:W-:Y:S05]  /*9070*/  BRA `(.L_x_81) ;  /* 0xffffffb000707947 */ /* 0x000fea000383ffff */
.L_x_86:
[----:B-1----:R-:W-:-:S07]  /*9080*/  MOV R0, UR4 ;  /* 0x0000000400007c02 */ /* 0x002fce0008000f00 */
.L_x_173:
[----:B-1----:R1:W2:Y:S02]  /*9090*/  SYNCS.PHASECHK.TRANS64.TRYWAIT P0, [R0+URZ], R3 ;  /* 0x00000003000075a7 */ /* 0x0022a400080011ff */
[----:B--2---:R-:W-:Y:S05]  /*90a0*/  @!P0 NANOSLEEP.SYNCS 0x989680 ;  /* 0x009896800000895d */ /* 0x004fea0003900000 */
[----:B------:R-:W2:Y:S02]  /*90b0*/  @!P0 SYNCS.PHASECHK.TRANS64 P0, [R0+URZ], R3 ;  /* 0x00000003000085a7 */ /* 0x000ea400080010ff */
[----:B--2---:R-:W-:Y:S05]  /*90c0*/  @!P0 BRA `(.L_x_173) ;  /* 0xfffffffc00f08947 */ /* 0x004fea000383ffff */
[----:B------:R-:W-:Y:S05]  /*90d0*/  BRA `(.L_x_174) ;  /* 0xffffffb400647947 */ /* 0x000fea000383ffff */
.L_x_87:
[----:B------:R-:W-:-:S07]  /*90e0*/  MOV R0, UR5 ;  /* 0x0000000500007c02 */ /* 0x000fce0008000f00 */
.L_x_175:
[----:B-1----:R1:W2:Y:S02]  /*90f0*/  SYNCS.PHASECHK.TRANS64.TRYWAIT P0, [R0+URZ], R3 ;  /* 0x00000003000075a7 */ /* 0x0022a400080011ff */
[----:B--2---:R-:W-:Y:S05]  /*9100*/  @!P0 NANOSLEEP.SYNCS 0x989680 ;  /* 0x009896800000895d */ /* 0x004fea0003900000 */
[----:B------:R-:W2:Y:S02]  /*9110*/  @!P0 SYNCS.PHASECHK.TRANS64 P0, [R0+URZ], R3 ;  /* 0x00000003000085a7 */ /* 0x000ea400080010ff */
[----:B--2---:R-:W-:Y:S05]  /*9120*/  @!P0 BRA `(.L_x_175) ;  /* 0xfffffffc00f08947 */ /* 0x004fea000383ffff */
[----:B------:R-:W-:Y:S05]  /*9130*/  BRA `(.L_x_176) ;  /* 0xffffffb400707947 */ /* 0x000fea000383ffff */
.L_x_88:
[----:B------:R-:W-:-:S07]  /*9140*/  MOV R0, UR5 ;  /* 0x0000000500007c02 */ /* 0x000fce0008000f00 */
.L_x_177:
[----:B-1----:R1:W2:Y:S02]  /*9150*/  SYNCS.PHASECHK.TRANS64.TRYWAIT P0, [R0+URZ], R3 ;  /* 0x00000003000075a7 */ /* 0x0022a400080011ff */
[----:B--2---:R-:W-:Y:S05]  /*9160*/  @!P0 NANOSLEEP.SYNCS 0x989680 ;  /* 0x009896800000895d */ /* 0x004fea0003900000 */
[----:B------:R-:W2:Y:S02]  /*9170*/  @!P0 SYNCS.PHASECHK.TRANS64 P0, [R0+URZ], R3 ;  /* 0x00000003000085a7 */ /* 0x000ea400080010ff */
[----:B--2---:R-:W-:Y:S05]  /*9180*/  @!P0 BRA `(.L_x_177) ;  /* 0xfffffffc00f08947 */ /* 0x004fea000383ffff */
[----:B------:R-:W-:Y:S05]  /*9190*/  BRA `(.L_x_178) ;  /* 0xffffffb4007c7947 */ /* 0x000fea000383ffff */
.L_x_91:
[----:B------:R-:W-:-:S07]  /*91a0*/  MOV R0, UR26 ;  /* 0x0000001a00007c02 */ /* 0x000fce0008000f00 */
.L_x_179:
[----:B-1----:R1:W2:Y:S02]  /*91b0*/  SYNCS.PHASECHK.TRANS64.TRYWAIT P1, [R0+URZ+0x180], R3 ;  /* 0x00018003000075a7 */ /* 0x0022a400080211ff */
[----:B--2---:R-:W-:Y:S05]  /*91c0*/  @!P1 NANOSLEEP.SYNCS 0x989680 ;  /* 0x009896800000995d */ /* 0x004fea0003900000 */
[----:B------:R-:W2:Y:S02]  /*91d0*/  @!P1 SYNCS.PHASECHK.TRANS64 P1, [R0+URZ+0x180], R3 ;  /* 0x00018003000095a7 */ /* 0x000ea400080210ff */
[----:B--2---:R-:W-:Y:S05]  /*91e0*/  @!P1 BRA `(.L_x_179) ;  /* 0xfffffffc00f09947 */ /* 0x004fea000383ffff */
[----:B------:R-:W-:Y:S05]  /*91f0*/  BRA `(.L_x_180) ;  /* 0xffffffb400c87947 */ /* 0x000fea000383ffff */
.L_x_96:
[----:B---3--:R3:W4:Y:S02]  /*9200*/  SYNCS.PHASECHK.TRANS64.TRYWAIT P0, [R12+URZ+0x100], R9 ;  /* 0x000100090c0075a7 */ /* 0x00872400080011ff */
[----:B----4-:R-:W-:Y:S05]  /*9210*/  @!P0 NANOSLEEP.SYNCS 0x989680 ;  /* 0x009896800000895d */ /* 0x010fea0003900000 */
[----:B------:R-:W4:Y:S02]  /*9220*/  @!P0 SYNCS.PHASECHK.TRANS64 P0, [R12+URZ+0x100], R9 ;  /* 0x000100090c0085a7 */ /* 0x000f2400080010ff */
[----:B----4-:R-:W-:Y:S05]  /*9230*/  @!P0 BRA `(.L_x_96) ;  /* 0xfffffffc00f08947 */ /* 0x010fea000383ffff */
[----:B------:R-:W-:Y:S05]  /*9240*/  BRA `(.L_x_181) ;  /* 0xffffffb800e87947 */ /* 0x000fea000383ffff */
.L_x_99:
[----:B------:R-:W-:Y:S07]  /*9250*/  MOV R0, UR21 ;  /* 0x0000001500007c02 */ /* 0x000fee0008000f00 */
.L_x_182:
[----:B-1----:R1:W3:Y:S02]  /*9260*/  SYNCS.PHASECHK.TRANS64.TRYWAIT P2, [R0+URZ+0xf8], R11 ;  /* 0x0000f80b000075a7 */ /* 0x0022e400080411ff */
[----:B---3--:R-:W-:Y:S05]  /*9270*/  @!P2 NANOSLEEP.SYNCS 0x989680 ;  /* 0x009896800000a95d */ /* 0x008fea0003900000 */
[----:B------:R-:W3:Y:S02]  /*9280*/  @!P2 SYNCS.PHASECHK.TRANS64 P2, [R0+URZ+0xf8], R11 ;  /* 0x0000f80b0000a5a7 */ /* 0x000ee400080410ff */
[----:B---3--:R-:W-:Y:S05]  /*9290*/  @!P2 BRA `(.L_x_182) ;  /* 0xfffffffc00f0a947 */ /* 0x008fea000383ffff */
[----:B------:R-:W-:Y:S05]  /*92a0*/  BRA `(.L_x_98) ;  /* 0xffffffc000507947 */ /* 0x000fea000383ffff */
.L_x_102:
[----:B---3--:R-:W-:Y:S07]  /*92b0*/  MOV R0, UR21 ;  /* 0x0000001500007c02 */ /* 0x008fee0008000f00 */
.L_x_183:
[----:B-1----:R1:W3:Y:S02]  /*92c0*/  SYNCS.PHASECHK.TRANS64.TRYWAIT P0, [R0+URZ+0xe0], R9 ;  /* 0x0000e009000075a7 */ /* 0x0022e400080011ff */
[----:B---3--:R-:W-:Y:S05]  /*92d0*/  @!P0 NANOSLEEP.SYNCS 0x989680 ;  /* 0x009896800000895d */ /* 0x008fea0003900000 */
[----:B------:R-:W3:Y:S02]  /*92e0*/  @!P0 SYNCS.PHASECHK.TRANS64 P0, [R0+URZ+0xe0], R9 ;  /* 0x0000e009000085a7 */ /* 0x000ee400080010ff */
[----:B---3--:R-:W-:Y:S05]  /*92f0*/  @!P0 BRA `(.L_x_183) ;  /* 0xfffffffc00f08947 */ /* 0x008fea000383ffff */
[----:B------:R-:W-:Y:S05]  /*9300*/  BRA `(.L_x_184) ;  /* 0xffffffc000ac7947 */ /* 0x000fea000383ffff */
.L_x_103:
[----:B------:R-:W-:Y:S07]  /*9310*/  MOV R0, UR21 ;  /* 0x0000001500007c02 */ /* 0x000fee0008000f00 */
.L_x_185:
[----:B-1----:R1:W3:Y:S02]  /*9320*/  SYNCS.PHASECHK.TRANS64.TRYWAIT P0, [R0+URZ+0xe8], R9 ;  /* 0x0000e809000075a7 */ /* 0x0022e400080011ff */
[----:B---3--:R-:W-:Y:S05]  /*9330*/  @!P0 NANOSLEEP.SYNCS 0x989680 ;  /* 0x009896800000895d */ /* 0x008fea0003900000 */
[----:B------:R-:W3:Y:S02]  /*9340*/  @!P0 SYNCS.PHASECHK.TRANS64 P0, [R0+URZ+0xe8], R9 ;  /* 0x0000e809000085a7 */ /* 0x000ee400080010ff */
[----:B---3--:R-:W-:Y:S05]  /*9350*/  @!P0 BRA `(.L_x_185) ;  /* 0xfffffffc00f08947 */ /* 0x008fea000383ffff */
[----:B------:R-:W-:Y:S05]  /*9360*/  BRA `(.L_x_186) ;  /* 0xffffffc400047947 */ /* 0x000fea000383ffff */
.L_x_105:
[----:B------:R-:W-:-:S07]  /*9370*/  MOV R0, UR21 ;  /* 0x0000001500007c02 */ /* 0x000fce0008000f00 */
.L_x_187:
[----:B-1----:R1:W4:Y:S02]  /*9380*/  SYNCS.PHASECHK.TRANS64.TRYWAIT P0, [R0+URZ+0xe0], R3 ;  /* 0x0000e003000075a7 */ /* 0x00232400080011ff */
[----:B----4-:R-:W-:Y:S05]  /*9390*/  @!P0 NANOSLEEP.SYNCS 0x989680 ;  /* 0x009896800000895d */ /* 0x010fea0003900000 */
[----:B------:R-:W4:Y:S02]  /*93a0*/  @!P0 SYNCS.PHASECHK.TRANS64 P0, [R0+URZ+0xe0], R3 ;  /* 0x0000e003000085a7 */ /* 0x000f2400080010ff */
[----:B----4-:R-:W-:Y:S05]  /*93b0*/  @!P0 BRA `(.L_x_187) ;  /* 0xfffffffc00f08947 */ /* 0x010fea000383ffff */
[----:B------:R-:W-:Y:S05]  /*93c0*/  BRA `(.L_x_188) ;  /* 0xffffffc400907947 */ /* 0x000fea000383ffff */
.L_x_107:
[----:B--2---:R2:W3:Y:S02]  /*93d0*/  SYNCS.PHASECHK.TRANS64.TRYWAIT P0, [R3+URZ+0x100], R0 ;  /* 0x00010000030075a7 */ /* 0x0044e400080011ff */
[----:B---3--:R-:W-:Y:S05]  /*93e0*/  @!P0 NANOSLEEP.SYNCS 0x989680 ;  /* 0x009896800000895d */ /* 0x008fea0003900000 */
[----:B------:R-:W3:Y:S02]  /*93f0*/  @!P0 SYNCS.PHASECHK.TRANS64 P0, [R3+URZ+0x100], R0 ;  /* 0x00010000030085a7 */ /* 0x000ee400080010ff */
[----:B---3--:R-:W-:Y:S05]  /*9400*/  @!P0 BRA `(.L_x_107) ;  /* 0xfffffffc00f08947 */ /* 0x008fea000383ffff */
[----:B------:R-:W-:Y:S05]  /*9410*/  BRA `(.L_x_189) ;  /* 0xffffffc800547947 */ /* 0x000fea000383ffff */
.L_x_118:
[----:B-1----:R1:W2:Y:S02]  /*9420*/  SYNCS.PHASECHK.TRANS64.TRYWAIT P1, [R3+URZ+0xd0], R0 ;  /* 0x0000d000030075a7 */ /* 0x0022a400080211ff */
[----:B--2---:R-:W-:Y:S05]  /*9430*/  @!P1 NANOSLEEP.SYNCS 0x989680 ;  /* 0x009896800000995d */ /* 0x004fea0003900000 */
[----:B------:R-:W2:Y:S02]  /*9440*/  @!P1 SYNCS.PHASECHK.TRANS64 P1, [R3+URZ+0xd0], R0 ;  /* 0x0000d000030095a7 */ /* 0x000ea400080210ff */
[----:B--2---:R-:W-:Y:S05]  /*9450*/  @!P1 BRA `(.L_x_118) ;  /* 0xfffffffc00f09947 */ /* 0x004fea000383ffff */
[----:B------:R-:W-:Y:S05]  /*9460*/  BRA `(.L_x_117) ;  /* 0xffffffd400ac7947 */ /* 0x000fea000383ffff */
.L_x_120:
[----:B-1----:R1:W3:Y:S02]  /*9470*/  SYNCS.PHASECHK.TRANS64.TRYWAIT P0, [R92+URZ+0x120], R5 ;  /* 0x000120055c0075a7 */ /* 0x0022e400080011ff */
[----:B---3--:R-:W-:Y:S05]  /*9480*/  @!P0 NANOSLEEP.SYNCS 0x989680 ;  /* 0x009896800000895d */ /* 0x008fea0003900000 */
[----:B------:R-:W3:Y:S02]  /*9490*/  @!P0 SYNCS.PHASECHK.TRANS64 P0, [R92+URZ+0x120], R5 ;  /* 0x000120055c0085a7 */ /* 0x000ee400080010ff */
[----:B---3--:R-:W-:Y:S05]  /*94a0*/  @!P0 BRA `(.L_x_120) ;  /* 0xfffffffc00f08947 */ /* 0x008fea000383ffff */
[----:B------:R-:W-:Y:S05]  /*94b0*/  BRA `(.L_x_119) ;  /* 0xffffffd800007947 */ /* 0x000fea000383ffff */
.L_x_128:
[----:B--2---:R2:W3:Y:S02]  /*94c0*/  SYNCS.PHASECHK.TRANS64.TRYWAIT P0, [R107+URZ+0xd0], R2 ;  /* 0x0000d0026b0075a7 */ /* 0x0044e400080011ff */
[----:B---3--:R-:W-:Y:S05]  /*94d0*/  @!P0 NANOSLEEP.SYNCS 0x989680 ;  /* 0x009896800000895d */ /* 0x008fea0003900000 */
[----:B------:R-:W3:Y:S02]  /*94e0*/  @!P0 SYNCS.PHASECHK.TRANS64 P0, [R107+URZ+0xd0], R2 ;  /* 0x0000d0026b0085a7 */ /* 0x000ee400080010ff */
[----:B---3--:R-:W-:Y:S05]  /*94f0*/  @!P0 BRA `(.L_x_128) ;  /* 0xfffffffc00f08947 */ /* 0x008fea000383ffff */
[----:B------:R-:W-:Y:S05]  /*9500*/  BRA `(.L_x_127) ;  /* 0xffffffe400087947 */ /* 0x000fea000383ffff */
        .weak           $__internal_0_$__cuda_sm10x_tcgen05_guardrail_trap_col_being_dealloced_not_returned_by_alloc
        .type           $__internal_0_$__cuda_sm10x_tcgen05_guardrail_trap_col_being_dealloced_not_returned_by_alloc,@function
        .size           $__internal_0_$__cuda_sm10x_tcgen05_guardrail_trap_col_being_dealloced_not_returned_by_alloc,($__internal_1_$__cuda_sm10x_tcgen05_guardrail_trap_phase_invalid_during_alloc - $__internal_0_$__cuda_sm10x_tcgen05_guardrail_trap_col_being_dealloced_not_returned_by_alloc)
$__internal_0_$__cuda_sm10x_tcgen05_guardrail_trap_col_being_dealloced_not_returned_by_alloc:
[----:B------:R-:W-:Y:S05]  /*9510*/  BPT.TRAP 0x1 ;  /* 0x000000040000795c */ /* 0x000fea0000300000 */
[----:B------:R-:W-:-:S04]  /*9520*/  HFMA2 R3, -RZ, RZ, 0, 0 ;  /* 0x00000000ff037431 */ /* 0x000fc800000001ff */
[----:B------:R-:W-:Y:S05]  /*9530*/  RET.REL.NODEC R2 `(_ZN7cutlass13device_kernelINS_4gemm6kernel13GemmUniversalIN4cute5tupleIJiiiiEEENS1_10collective13CollectiveMmaINS1_35MainloopSm100TmaUmmaWarpSpecializedILi13ELi2ELi4ENS5_IJNS4_1CILi4EEENSA_ILi2EEENSA_ILi1EEEEEEEENS5_IJNSA_ILi128EEESG_SG_EEENS_12float_e5m2_tENS5_IJlSD_lEEESI_SJ_NS4_8TiledMMAINS4_8MMA_AtomIJNS4_10MMA_TraitsINS4_25SM100_MMA_F8F6F4_2x1SM_SSEJSI_SI_fSG_SG_NS4_17integral_constantINS4_4UMMA5MajorELSQ_0EEESR_NSO_INSP_7ScaleInELSS_0EEEST_EEEEEENS4_6LayoutINS5_IJSD_SD_SD_EEENS5_IJNSA_ILi0EEESY_SY_EEEEENS5_IJNS4_10UnderscoreES11_S11_EEEEENS4_28SM100_TMA_2SM_LOAD_MULTICASTENS4_14ComposedLayoutINS4_7SwizzleILi3ELi4ELi3EEENS4_18smem_ptr_flag_bitsILi8EEENSW_INS5_IJNSA_ILi8EEESG_EEENS5_IJSG_SD_EEEEEEEvNS4_8identityES14_S1E_vS1F_EENS_8epilogue10collective18CollectiveEpilogueINS1H_23Sm100TmaWarpSpecializedILi2ELi2ELi32ELb0ELb0EEEJNS5_IJNSA_ILi64EEESG_SG_EEENS5_IJNSW_IS1M_SD_EENSW_INS5_IJNSA_ILi32EEESC_EEENS5_IJSD_S1M_EEEEEEEESI_SJ_SI_SJ_NS1H_6fusion15FusionCallbacksIS1L_NS1U_17LinearCombinationISI_fSI_fLNS_15FloatRoundStyleE2EEES1N_S1T_JEEENS4_5SM1004TMEM4LOAD26SM100_TMEM_LOAD_32dp32b32xENS4_13SM90_TMA_LOADENS15_INS16_ILi1ELi4ELi3EEES19_NSW_INS5_IJS1A_S1P_EEENS5_IJS1P_SD_EEEEEEENS4_39AutoVectorizingCopyWithAssumedAlignmentILi128EEENS4_14SM90_TMA_STOREES29_S2B_S2B_EEEvvEEEEvNT_6ParamsE) ;  /* 0xffffff6802b07950 */ /* 0x000fea0003c3ffff */
        .weak           $__internal_1_$__cuda_sm10x_tcgen05_guardrail_trap_phase_invalid_during_alloc
        .type           $__internal_1_$__cuda_sm10x_tcgen05_guardrail_trap_phase_invalid_during_alloc,@function
        .size           $__internal_1_$__cuda_sm10x_tcgen05_guardrail_trap_phase_invalid_during_alloc,($__internal_2_$__cuda_sm10x_tcgen05_guardrail_trap_unallocated_columns_being_dealloced - $__internal_1_$__cuda_sm10x_tcgen05_guardrail_trap_phase_invalid_during_alloc)
$__internal_1_$__cuda_sm10x_tcgen05_guardrail_trap_phase_invalid_during_alloc:
[----:B------:R-:W-:Y:S05]  /*9540*/  BPT.TRAP 0x1 ;  /* 0x000000040000795c */ /* 0x000fea0000300000 */
[----:B------:R-:W-:-:S04]  /*9550*/  MOV R5, 0x0 ;  /* 0x0000000000057802 */ /* 0x000fc80000000f00 */
[----:B------:R-:W-:Y:S05]  /*9560*/  RET.REL.NODEC R4 `(_ZN7cutlass13device_kernelINS_4gemm6kernel13GemmUniversalIN4cute5tupleIJiiiiEEENS1_10collective13CollectiveMmaINS1_35MainloopSm100TmaUmmaWarpSpecializedILi13ELi2ELi4ENS5_IJNS4_1CILi4EEENSA_ILi2EEENSA_ILi1EEEEEEEENS5_IJNSA_ILi128EEESG_SG_EEENS_12float_e5m2_tENS5_IJlSD_lEEESI_SJ_NS4_8TiledMMAINS4_8MMA_AtomIJNS4_10MMA_TraitsINS4_25SM100_MMA_F8F6F4_2x1SM_SSEJSI_SI_fSG_SG_NS4_17integral_constantINS4_4UMMA5MajorELSQ_0EEESR_NSO_INSP_7ScaleInELSS_0EEEST_EEEEEENS4_6LayoutINS5_IJSD_SD_SD_EEENS5_IJNSA_ILi0EEESY_SY_EEEEENS5_IJNS4_10UnderscoreES11_S11_EEEEENS4_28SM100_TMA_2SM_LOAD_MULTICASTENS4_14ComposedLayoutINS4_7SwizzleILi3ELi4ELi3EEENS4_18smem_ptr_flag_bitsILi8EEENSW_INS5_IJNSA_ILi8EEESG_EEENS5_IJSG_SD_EEEEEEEvNS4_8identityES14_S1E_vS1F_EENS_8epilogue10collective18CollectiveEpilogueINS1H_23Sm100TmaWarpSpecializedILi2ELi2ELi32ELb0ELb0EEEJNS5_IJNSA_ILi64EEESG_SG_EEENS5_IJNSW_IS1M_SD_EENSW_INS5_IJNSA_ILi32EEESC_EEENS5_IJSD_S1M_EEEEEEEESI_SJ_SI_SJ_NS1H_6fusion15FusionCallbacksIS1L_NS1U_17LinearCombinationISI_fSI_fLNS_15FloatRoundStyleE2EEES1N_S1T_JEEENS4_5SM1004TMEM4LOAD26SM100_TMEM_LOAD_32dp32b32xENS4_13SM90_TMA_LOADENS15_INS16_ILi1ELi4ELi3EEES19_NSW_INS5_IJS1A_S1P_EEENS5_IJS1P_SD_EEEEEEENS4_39AutoVectorizingCopyWithAssumedAlignmentILi128EEENS4_14SM90_TMA_STOREES29_S2B_S2B_EEEvvEEEEvNT_6ParamsE) ;  /* 0xffffff6804a47950 */ /* 0x000fea0003c3ffff */
        .weak           $__internal_2_$__cuda_sm10x_tcgen05_guardrail_trap_unallocated_columns_being_dealloced
        .type           $__internal_2_$__cuda_sm10x_tcgen05_guardrail_trap_unallocated_columns_being_dealloced,@function
        .size           $__internal_2_$__cuda_sm10x_tcgen05_guardrail_trap_unallocated_columns_being_dealloced,(.L_x_191 - $__internal_2_$__cuda_sm10x_tcgen05_guardrail_trap_unallocated_columns_being_dealloced)
$__internal_2_$__cuda_sm10x_tcgen05_guardrail_trap_unallocated_columns_being_dealloced:
[----:B------:R-:W-:Y:S05]  /*9570*/  BPT.TRAP 0x1 ;  /* 0x000000040000795c */ /* 0x000fea0000300000 */
[----:B------:R-:W-:-:S04]  /*9580*/  HFMA2 R3, -RZ, RZ, 0, 0 ;  /* 0x00000000ff037431 */ /* 0x000fc800000001ff */
[----:B------:R-:W-:Y:S05]  /*9590*/  RET.REL.NODEC R2 `(_ZN7cutlass13device_kernelINS_4gemm6kernel13GemmUniversalIN4cute5tupleIJiiiiEEENS1_10collective13CollectiveMmaINS1_35MainloopSm100TmaUmmaWarpSpecializedILi13ELi2ELi4ENS5_IJNS4_1CILi4EEENSA_ILi2EEENSA_ILi1EEEEEEEENS5_IJNSA_ILi128EEESG_SG_EEENS_12float_e5m2_tENS5_IJlSD_lEEESI_SJ_NS4_8TiledMMAINS4_8MMA_AtomIJNS4_10MMA_TraitsINS4_25SM100_MMA_F8F6F4_2x1SM_SSEJSI_SI_fSG_SG_NS4_17integral_constantINS4_4UMMA5MajorELSQ_0EEESR_NSO_INSP_7ScaleInELSS_0EEEST_EEEEEENS4_6LayoutINS5_IJSD_SD_SD_EEENS5_IJNSA_ILi0EEESY_SY_EEEEENS5_IJNS4_10UnderscoreES11_S11_EEEEENS4_28SM100_TMA_2SM_LOAD_MULTICASTENS4_14ComposedLayoutINS4_7SwizzleILi3ELi4ELi3EEENS4_18smem_ptr_flag_bitsILi8EEENSW_INS5_IJNSA_ILi8EEESG_EEENS5_IJSG_SD_EEEEEEEvNS4_8identityES14_S1E_vS1F_EENS_8epilogue10collective18CollectiveEpilogueINS1H_23Sm100TmaWarpSpecializedILi2ELi2ELi32ELb0ELb0EEEJNS5_IJNSA_ILi64EEESG_SG_EEENS5_IJNSW_IS1M_SD_EENSW_INS5_IJNSA_ILi32EEESC_EEENS5_IJSD_S1M_EEEEEEEESI_SJ_SI_SJ_NS1H_6fusion15FusionCallbacksIS1L_NS1U_17LinearCombinationISI_fSI_fLNS_15FloatRoundStyleE2EEES1N_S1T_JEEENS4_5SM1004TMEM4LOAD26SM100_TMEM_LOAD_32dp32b32xENS4_13SM90_TMA_LOADENS15_INS16_ILi1ELi4ELi3EEES19_NSW_INS5_IJS1A_S1P_EEENS5_IJS1P_SD_EEEEEEENS4_39AutoVectorizingCopyWithAssumedAlignmentILi128EEENS4_14SM90_TMA_STOREES29_S2B_S2B_EEEvvEEEEvNT_6ParamsE) ;  /* 0xffffff6802987950 */ /* 0x000fea0003c3ffff */
.L_x_190:
[----:B------:R-:W-:-:S00]  /*95a0*/  BRA `(.L_x_190) ;  /* 0xfffffffc00fc7947 */ /* 0x000fc0000383ffff */
[----:B------:R-:W-:-:S00]  /*95b0*/  NOP ;  /* 0x0000000000007918 */ /* 0x000fc00000000000 */
        /* <DEDUP_REMOVED lines=12> */
.L_x_191:


//--------------------- .nv.global.init           --------------------------
	.section	.nv.global.init,"aw",@progbits
.nv.global.init:
	.type		$str$27,@object
	.size		$str$27,($str$28 - $str$27)
$str$27:
        /*0000*/ 	.byte	0x28, 0x61, 0x64, 0x64, 0x72, 0x65, 0x73, 0x73, 0x20, 0x26, 0x20, 0x6d, 0x61, 0x73, 0x6b, 0x29
        /*0010*/ 	.byte	0x20, 0x3d, 0x3d, 0x20, 0x30, 0x00
	.type		$str$28,@object
	.size		$str$28,($str$26 - $str$28)
$str$28:
        /*0016*/ 	.byte	0x2f, 0x74, 0x6d, 0x70, 0x2f, 0x63, 0x75, 0x74, 0x6c, 0x61, 0x73, 0x73, 0x5f, 0x73, 0x77, 0x65
        /*0026*/ 	.byte	0x65, 0x70, 0x5f, 0x73, 0x72, 0x63, 0x2f, 0x69, 0x6e, 0x63, 0x6c, 0x75, 0x64, 0x65, 0x2f, 0x63
        /*0036*/ 	.byte	0x75, 0x74, 0x65, 0x2f, 0x70, 0x6f, 0x69, 0x6e, 0x74, 0x65, 0x72, 0x5f, 0x66, 0x6c, 0x61, 0x67
        /*0046*/ 	.byte	0x67, 0x65, 0x64, 0x2e, 0x68, 0x70, 0x70, 0x00
	.type		$str$26,@object
	.size		$str$26,($str$25 - $str$26)
$str$26:
        /*004e*/ 	.byte	0x2f, 0x74, 0x6d, 0x70, 0x2f, 0x63, 0x75, 0x74, 0x6c, 0x61, 0x73, 0x73, 0x5f, 0x73, 0x77, 0x65
        /*005e*/ 	.byte	0x65, 0x70, 0x5f, 0x73, 0x72, 0x63, 0x2f, 0x69, 0x6e, 0x63, 0x6c, 0x75, 0x64, 0x65, 0x2f, 0x63
        /*006e*/ 	.byte	0x75, 0x74, 0x65, 0x2f, 0x61, 0x74, 0x6f, 0x6d, 0x2f, 0x63, 0x6f, 0x70, 0x79, 0x5f, 0x74, 0x72
        /*007e*/ 	.byte	0x61, 0x69, 0x74, 0x73, 0x5f, 0x73, 0x6d, 0x31, 0x30, 0x30, 0x2e, 0x68, 0x70, 0x70, 0x00
	.type		$str$25,@object
	.size		$str$25,(__unnamed_1 - $str$25)
$str$25:
        /*008d*/ 	.byte	0x28, 0x28, 0x75, 0x69, 0x6e, 0x74, 0x33, 0x32, 0x5f, 0x74, 0x28, 0x74, 0x68, 0x72, 0x65, 0x61
        /*009d*/ 	.byte	0x64, 0x49, 0x64, 0x78, 0x2e, 0x78, 0x29, 0x20, 0x2f, 0x20, 0x33, 0x32, 0x29, 0x20, 0x25, 0x20
        /*00ad*/ 	.byte	0x34, 0x29, 0x20, 0x3d, 0x3d, 0x20, 0x28, 0x28, 0x28, 0x74, 0x6d, 0x65, 0x6d, 0x5f, 0x61, 0x64
        /*00bd*/ 	.byte	0x64, 0x72, 0x20, 0x3e, 0x3e, 0x20, 0x31, 0x36, 0x29, 0x20, 0x2f, 0x20, 0x33, 0x32, 0x29, 0x20
        /*00cd*/ 	.byte	0x25, 0x20, 0x34, 0x29, 0x00
	.type		__unnamed_1,@object
	.size		__unnamed_1,(__unnamed_2 - __unnamed_1)
__unnamed_1:
        /*00d2*/ 	.byte	0x61, 0x75, 0x74, 0x6f, 0x20, 0x63, 0x75, 0x74, 0x65, 0x3a, 0x3a, 0x61, 0x73, 0x5f, 0x70, 0x6f
        /* <DEDUP_REMOVED lines=24> */
        /*0262*/ 	.byte	0x3a, 0x3a, 0x43, 0x3c, 0x34, 0x30, 0x39, 0x36, 0x3e, 0x3e, 0x3e, 0x3e, 0x5d, 0x00
	.type		__unnamed_2,@object
	.size		__unnamed_2,(.L_2 - __unnamed_2)
__unnamed_2:
        /* <DEDUP_REMOVED lines=40> */
        /*04f0*/ 	.byte	0x74, 0x65, 0x3a, 0x3a, 0x43, 0x3c, 0x30, 0x3e, 0x3e, 0x3e, 0x3e, 0x5d, 0x00
.L_2:


//--------------------- .nv.shared._ZN7cutlass13device_kernelINS_4gemm6kernel13GemmUniversalIN4cute5tupleIJiiiiEEENS1_10collective13CollectiveMmaINS1_35MainloopSm100TmaUmmaWarpSpecializedILi13ELi2ELi4ENS5_IJNS4_1CILi4EEENSA_ILi2EEENSA_ILi1EEEEEEEENS5_IJNSA_ILi128EEESG_SG_EEENS_12float_e5m2_tENS5_IJlSD_lEEESI_SJ_NS4_8TiledMMAINS4_8MMA_AtomIJNS4_10MMA_TraitsINS4_25SM100_MMA_F8F6F4_2x1SM_SSEJSI_SI_fSG_SG_NS4_17integral_constantINS4_4UMMA5MajorELSQ_0EEESR_NSO_INSP_7ScaleInELSS_0EEEST_EEEEEENS4_6LayoutINS5_IJSD_SD_SD_EEENS5_IJNSA_ILi0EEESY_SY_EEEEENS5_IJNS4_10UnderscoreES11_S11_EEEEENS4_28SM100_TMA_2SM_LOAD_MULTICASTENS4_14ComposedLayoutINS4_7SwizzleILi3ELi4ELi3EEENS4_18smem_ptr_flag_bitsILi8EEENSW_INS5_IJNSA_ILi8EEESG_EEENS5_IJSG_SD_EEEEEEEvNS4_8identityES14_S1E_vS1F_EENS_8epilogue10collective18CollectiveEpilogueINS1H_23Sm100TmaWarpSpecializedILi2ELi2ELi32ELb0ELb0EEEJNS5_IJNSA_ILi64EEESG_SG_EEENS5_IJNSW_IS1M_SD_EENSW_INS5_IJNSA_ILi32EEESC_EEENS5_IJSD_S1M_EEEEEEEESI_SJ_SI_SJ_NS1H_6fusion15FusionCallbacksIS1L_NS1U_17LinearCombinationISI_fSI_fLNS_15FloatRoundStyleE2EEES1N_S1T_JEEENS4_5SM1004TMEM4LOAD26SM100_TMEM_LOAD_32dp32b32xENS4_13SM90_TMA_LOADENS15_INS16_ILi1ELi4ELi3EEES19_NSW_INS5_IJS1A_S1P_EEENS5_IJS1P_SD_EEEEEEENS4_39AutoVectorizingCopyWithAssumedAlignmentILi128EEENS4_14SM90_TMA_STOREES29_S2B_S2B_EEEvvEEEEvNT_6ParamsE --------------------------
	.section	.nv.shared._ZN7cutlass13device_kernelINS_4gemm6kernel13GemmUniversalIN4cute5tupleIJiiiiEEENS1_10collective13CollectiveMmaINS1_35MainloopSm100TmaUmmaWarpSpecializedILi13ELi2ELi4ENS5_IJNS4_1CILi4EEENSA_ILi2EEENSA_ILi1EEEEEEEENS5_IJNSA_ILi128EEESG_SG_EEENS_12float_e5m2_tENS5_IJlSD_lEEESI_SJ_NS4_8TiledMMAINS4_8MMA_AtomIJNS4_10MMA_TraitsINS4_25SM100_MMA_F8F6F4_2x1SM_SSEJSI_SI_fSG_SG_NS4_17integral_constantINS4_4UMMA5MajorELSQ_0EEESR_NSO_INSP_7ScaleInELSS_0EEEST_EEEEEENS4_6LayoutINS5_IJSD_SD_SD_EEENS5_IJNSA_ILi0EEESY_SY_EEEEENS5_IJNS4_10UnderscoreES11_S11_EEEEENS4_28SM100_TMA_2SM_LOAD_MULTICASTENS4_14ComposedLayoutINS4_7SwizzleILi3ELi4ELi3EEENS4_18smem_ptr_flag_bitsILi8EEENSW_INS5_IJNSA_ILi8EEESG_EEENS5_IJSG_SD_EEEEEEEvNS4_8identityES14_S1E_vS1F_EENS_8epilogue10collective18CollectiveEpilogueINS1H_23Sm100TmaWarpSpecializedILi2ELi2ELi32ELb0ELb0EEEJNS5_IJNSA_ILi64EEESG_SG_EEENS5_IJNSW_IS1M_SD_EENSW_INS5_IJNSA_ILi32EEESC_EEENS5_IJSD_S1M_EEEEEEEESI_SJ_SI_SJ_NS1H_6fusion15FusionCallbacksIS1L_NS1U_17LinearCombinationISI_fSI_fLNS_15FloatRoundStyleE2EEES1N_S1T_JEEENS4_5SM1004TMEM4LOAD26SM100_TMEM_LOAD_32dp32b32xENS4_13SM90_TMA_LOADENS15_INS16_ILi1ELi4ELi3EEES19_NSW_INS5_IJS1A_S1P_EEENS5_IJS1P_SD_EEEEEEENS4_39AutoVectorizingCopyWithAssumedAlignmentILi128EEENS4_14SM90_TMA_STOREES29_S2B_S2B_EEEvvEEEEvNT_6ParamsE,"aw",@nobits
	.sectionflags	@""
	.align	16
	.zero		1024


//--------------------- .nv.shared.reserved.0     --------------------------
	.section	.nv.shared.reserved.0,"aw",@nobits
	.weak		__nv_reservedSMEM_offset_0_alias
	.size		__nv_reservedSMEM_offset_0_alias, 0, 64
	.other		__nv_reservedSMEM_offset_0_alias,@"STO_CUDA_RESERVED_SHARED STV_DEFAULT"
__nv_reservedSMEM_offset_0_alias:
	.zero		0
.nv.shared.reserved.0:
	.zero		64
	.weak		__nv_reservedSMEM_tcgen05_partition
	.type		__nv_reservedSMEM_tcgen05_partition,@object
	.size		__nv_reservedSMEM_tcgen05_partition,(.L_0 - __nv_reservedSMEM_tcgen05_partition)
__nv_reservedSMEM_tcgen05_partition:
	.zero		32
.L_0:


//--------------------- .nv.global                --------------------------
	.section	.nv.global,"aw",@nobits
.nv.global:
	.type		_ZN40_INTERNAL_0e14ed55_4_k_cu_87236fde_373584cute1_E,@object
	.size		_ZN40_INTERNAL_0e14ed55_4_k_cu_87236fde_373584cute1_E,(_ZN40_INTERNAL_0e14ed55_4_k_cu_87236fde_373584cuda3std3__45__cpo6cbeginE - _ZN40_INTERNAL_0e14ed55_4_k_cu_87236fde_373584cute1_E)
_ZN40_INTERNAL_0e14ed55_4_k_cu_87236fde_373584cute1_E:
	.zero		1
	.type		_ZN40_INTERNAL_0e14ed55_4_k_cu_87236fde_373584cuda3std3__45__cpo6cbeginE,@object
	.size		_ZN40_INTERNAL_0e14ed55_4_k_cu_87236fde_373584cuda3std3__45__cpo6cbeginE,(_ZN40_INTERNAL_0e14ed55_4_k_cu_87236fde_373584cuda3std3__48in_placeE - _ZN40_INTERNAL_0e14ed55_4_k_cu_87236fde_373584cuda3std3__45__cpo6cbeginE)
_ZN40_INTERNAL_0e14ed55_4_k_cu_87236fde_373584cuda3std3__45__cpo6cbeginE:
	.zero		1
	.type		_ZN40_INTERNAL_0e14ed55_4_k_cu_87236fde_373584cuda3std3__48in_placeE,@object
	.size		_ZN40_INTERNAL_0e14ed55_4_k_cu_87236fde_373584cuda3std3__48in_placeE,(_ZN40_INTERNAL_0e14ed55_4_k_cu_87236fde_373584cuda3std6ranges3__45__cpo9iter_moveE - _ZN40_INTERNAL_0e14ed55_4_k_cu_87236fde_373584cuda3std3__48in_placeE)
_ZN40_INTERNAL_0e14ed55_4_k_cu_87236fde_373584cuda3std3__48in_placeE:
	.zero		1
	.type		_ZN40_INTERNAL_0e14ed55_4_k_cu_87236fde_373584cuda3std6ranges3__45__cpo9iter_moveE,@object
	.size		_ZN40_INTERNAL_0e14ed55_4_k_cu_87236fde_373584cuda3std6ranges3__45__cpo9iter_moveE,(_ZN40_INTERNAL_0e14ed55_4_k_cu_87236fde_373584cuda3std3__45__cpo5beginE - _ZN40_INTERNAL_0e14ed55_4_k_cu_87236fde_373584cuda3std6ranges3__45__cpo9iter_moveE)
_ZN40_INTERNAL_0e14ed55_4_k_cu_87236fde_373584cuda3std6ranges3__45__cpo9iter_moveE:
	.zero		1
	.type		_ZN40_INTERNAL_0e14ed55_4_k_cu_87236fde_373584cuda3std3__45__cpo5beginE,@object
	.size		_ZN40_INTERNAL_0e14ed55_4_k_cu_87236fde_373584cuda3std3__45__cpo5beginE,(_ZN40_INTERNAL_0e14ed55_4_k_cu_87236fde_373584cuda3std3__442_GLOBAL__N__0e14ed55_4_k_cu_87236fde_373586ignoreE - _ZN40_INTERNAL_0e14ed55_4_k_cu_87236fde_373584cuda3std3__45__cpo5beginE)
_ZN40_INTERNAL_0e14ed55_4_k_cu_87236fde_373584cuda3std3__45__cpo5beginE:
	.zero		1
	.type		_ZN40_INTERNAL_0e14ed55_4_k_cu_87236fde_373584cuda3std3__442_GLOBAL__N__0e14ed55_4_k_cu_87236fde_373586ignoreE,@object
	.size		_ZN40_INTERNAL_0e14ed55_4_k_cu_87236fde_373584cuda3std3__442_GLOBAL__N__0e14ed55_4_k_cu_87236fde_373586ignoreE,(_ZN40_INTERNAL_0e14ed55_4_k_cu_87236fde_373584cute7productE - _ZN40_INTERNAL_0e14ed55_4_k_cu_87236fde_373584cuda3std3__442_GLOBAL__N__0e14ed55_4_k_cu_87236fde_373586ignoreE)
_ZN40_INTERNAL_0e14ed55_4_k_cu_87236fde_373584cuda3std3__442_GLOBAL__N__0e14ed55_4_k_cu_87236fde_373586ignoreE:
	.zero		1
	.type		_ZN40_INTERNAL_0e14ed55_4_k_cu_87236fde_373584cute7productE,@object
	.size		_ZN40_INTERNAL_0e14ed55_4_k_cu_87236fde_373584cute7productE,(_ZN40_INTERNAL_0e14ed55_4_k_cu_87236fde_373584cuda3std3__45__cpo3endE - _ZN40_INTERNAL_0e14ed55_4_k_cu_87236fde_373584cute7productE)
_ZN40_INTERNAL_0e14ed55_4_k_cu_87236fde_373584cute7productE:
	.zero		1
	.type		_ZN40_INTERNAL_0e14ed55_4_k_cu_87236fde_373584cuda3std3__45__cpo3endE,@object
	.size		_ZN40_INTERNAL_0e14ed55_4_k_cu_87236fde_373584cuda3std3__45__cpo3endE,(_ZN40_INTERNAL_0e14ed55_4_k_cu_87236fde_373584cuda3std3__419piecewise_constructE - _ZN40_INTERNAL_0e14ed55_4_k_cu_87236fde_373584cuda3std3__45__cpo3endE)
_ZN40_INTERNAL_0e14ed55_4_k_cu_87236fde_373584cuda3std3__45__cpo3endE:
	.zero		1
	.type		_ZN40_INTERNAL_0e14ed55_4_k_cu_87236fde_373584cuda3std3__419piecewise_constructE,@object
	.size		_ZN40_INTERNAL_0e14ed55_4_k_cu_87236fde_373584cuda3std3__419piecewise_constructE,(_ZN40_INTERNAL_0e14ed55_4_k_cu_87236fde_373584cuda3std3__45__cpo4cendE - _ZN40_INTERNAL_0e14ed55_4_k_cu_87236fde_373584cuda3std3__419piecewise_constructE)
_ZN40_INTERNAL_0e14ed55_4_k_cu_87236fde_373584cuda3std3__419piecewise_constructE:
	.zero		1
	.type		_ZN40_INTERNAL_0e14ed55_4_k_cu_87236fde_373584cuda3std3__45__cpo4cendE,@object
	.size		_ZN40_INTERNAL_0e14ed55_4_k_cu_87236fde_373584cuda3std3__45__cpo4cendE,(_ZN40_INTERNAL_0e14ed55_4_k_cu_87236fde_373584cuda3std6ranges3__45__cpo4swapE - _ZN40_INTERNAL_0e14ed55_4_k_cu_87236fde_373584cuda3std3__45__cpo4cendE)
_ZN40_INTERNAL_0e14ed55_4_k_cu_87236fde_373584cuda3std3__45__cpo4cendE:
	.zero		1
	.type		_ZN40_INTERNAL_0e14ed55_4_k_cu_87236fde_373584cuda3std6ranges3__45__cpo4swapE,@object
	.size		_ZN40_INTERNAL_0e14ed55_4_k_cu_87236fde_373584cuda3std6ranges3__45__cpo4swapE,(.L_10 - _ZN40_INTERNAL_0e14ed55_4_k_cu_87236fde_373584cuda3std6ranges3__45__cpo4swapE)
_ZN40_INTERNAL_0e14ed55_4_k_cu_87236fde_373584cuda3std6ranges3__45__cpo4swapE:
	.zero		1
.L_10:


//--------------------- .nv.constant0._ZN7cutlass13device_kernelINS_4gemm6kernel13GemmUniversalIN4cute5tupleIJiiiiEEENS1_10collective13CollectiveMmaINS1_35MainloopSm100TmaUmmaWarpSpecializedILi13ELi2ELi4ENS5_IJNS4_1CILi4EEENSA_ILi2EEENSA_ILi1EEEEEEEENS5_IJNSA_ILi128EEESG_SG_EEENS_12float_e5m2_tENS5_IJlSD_lEEESI_SJ_NS4_8TiledMMAINS4_8MMA_AtomIJNS4_10MMA_TraitsINS4_25SM100_MMA_F8F6F4_2x1SM_SSEJSI_SI_fSG_SG_NS4_17integral_constantINS4_4UMMA5MajorELSQ_0EEESR_NSO_INSP_7ScaleInELSS_0EEEST_EEEEEENS4_6LayoutINS5_IJSD_SD_SD_EEENS5_IJNSA_ILi0EEESY_SY_EEEEENS5_IJNS4_10UnderscoreES11_S11_EEEEENS4_28SM100_TMA_2SM_LOAD_MULTICASTENS4_14ComposedLayoutINS4_7SwizzleILi3ELi4ELi3EEENS4_18smem_ptr_flag_bitsILi8EEENSW_INS5_IJNSA_ILi8EEESG_EEENS5_IJSG_SD_EEEEEEEvNS4_8identityES14_S1E_vS1F_EENS_8epilogue10collective18CollectiveEpilogueINS1H_23Sm100TmaWarpSpecializedILi2ELi2ELi32ELb0ELb0EEEJNS5_IJNSA_ILi64EEESG_SG_EEENS5_IJNSW_IS1M_SD_EENSW_INS5_IJNSA_ILi32EEESC_EEENS5_IJSD_S1M_EEEEEEEESI_SJ_SI_SJ_NS1H_6fusion15FusionCallbacksIS1L_NS1U_17LinearCombinationISI_fSI_fLNS_15FloatRoundStyleE2EEES1N_S1T_JEEENS4_5SM1004TMEM4LOAD26SM100_TMEM_LOAD_32dp32b32xENS4_13SM90_TMA_LOADENS15_INS16_ILi1ELi4ELi3EEES19_NSW_INS5_IJS1A_S1P_EEENS5_IJS1P_SD_EEEEEEENS4_39AutoVectorizingCopyWithAssumedAlignmentILi128EEENS4_14SM90_TMA_STOREES29_S2B_S2B_EEEvvEEEEvNT_6ParamsE --------------------------
	.section	.nv.constant0._ZN7cutlass13device_kernelINS_4gemm6kernel13GemmUniversalIN4cute5tupleIJiiiiEEENS1_10collective13CollectiveMmaINS1_35MainloopSm100TmaUmmaWarpSpecializedILi13ELi2ELi4ENS5_IJNS4_1CILi4EEENSA_ILi2EEENSA_ILi1EEEEEEEENS5_IJNSA_ILi128EEESG_SG_EEENS_12float_e5m2_tENS5_IJlSD_lEEESI_SJ_NS4_8TiledMMAINS4_8MMA_AtomIJNS4_10MMA_TraitsINS4_25SM100_MMA_F8F6F4_2x1SM_SSEJSI_SI_fSG_SG_NS4_17integral_constantINS4_4UMMA5MajorELSQ_0EEESR_NSO_INSP_7ScaleInELSS_0EEEST_EEEEEENS4_6LayoutINS5_IJSD_SD_SD_EEENS5_IJNSA_ILi0EEESY_SY_EEEEENS5_IJNS4_10UnderscoreES11_S11_EEEEENS4_28SM100_TMA_2SM_LOAD_MULTICASTENS4_14ComposedLayoutINS4_7SwizzleILi3ELi4ELi3EEENS4_18smem_ptr_flag_bitsILi8EEENSW_INS5_IJNSA_ILi8EEESG_EEENS5_IJSG_SD_EEEEEEEvNS4_8identityES14_S1E_vS1F_EENS_8epilogue10collective18CollectiveEpilogueINS1H_23Sm100TmaWarpSpecializedILi2ELi2ELi32ELb0ELb0EEEJNS5_IJNSA_ILi64EEESG_SG_EEENS5_IJNSW_IS1M_SD_EENSW_INS5_IJNSA_ILi32EEESC_EEENS5_IJSD_S1M_EEEEEEEESI_SJ_SI_SJ_NS1H_6fusion15FusionCallbacksIS1L_NS1U_17LinearCombinationISI_fSI_fLNS_15FloatRoundStyleE2EEES1N_S1T_JEEENS4_5SM1004TMEM4LOAD26SM100_TMEM_LOAD_32dp32b32xENS4_13SM90_TMA_LOADENS15_INS16_ILi1ELi4ELi3EEES19_NSW_INS5_IJS1A_S1P_EEENS5_IJS1P_SD_EEEEEEENS4_39AutoVectorizingCopyWithAssumedAlignmentILi128EEENS4_14SM90_TMA_STOREES29_S2B_S2B_EEEvvEEEEvNT_6ParamsE,"a",@progbits
	.sectionflags	@""
	.align	4
.nv.constant0._ZN7cutlass13device_kernelINS_4gemm6kernel13GemmUniversalIN4cute5tupleIJiiiiEEENS1_10collective13CollectiveMmaINS1_35MainloopSm100TmaUmmaWarpSpecializedILi13ELi2ELi4ENS5_IJNS4_1CILi4EEENSA_ILi2EEENSA_ILi1EEEEEEEENS5_IJNSA_ILi128EEESG_SG_EEENS_12float_e5m2_tENS5_IJlSD_lEEESI_SJ_NS4_8TiledMMAINS4_8MMA_AtomIJNS4_10MMA_TraitsINS4_25SM100_MMA_F8F6F4_2x1SM_SSEJSI_SI_fSG_SG_NS4_17integral_constantINS4_4UMMA5MajorELSQ_0EEESR_NSO_INSP_7ScaleInELSS_0EEEST_EEEEEENS4_6LayoutINS5_IJSD_SD_SD_EEENS5_IJNSA_ILi0EEESY_SY_EEEEENS5_IJNS4_10UnderscoreES11_S11_EEEEENS4_28SM100_TMA_2SM_LOAD_MULTICASTENS4_14ComposedLayoutINS4_7SwizzleILi3ELi4ELi3EEENS4_18smem_ptr_flag_bitsILi8EEENSW_INS5_IJNSA_ILi8EEESG_EEENS5_IJSG_SD_EEEEEEEvNS4_8identityES14_S1E_vS1F_EENS_8epilogue10collective18CollectiveEpilogueINS1H_23Sm100TmaWarpSpecializedILi2ELi2ELi32ELb0ELb0EEEJNS5_IJNSA_ILi64EEESG_SG_EEENS5_IJNSW_IS1M_SD_EENSW_INS5_IJNSA_ILi32EEESC_EEENS5_IJSD_S1M_EEEEEEEESI_SJ_SI_SJ_NS1H_6fusion15FusionCallbacksIS1L_NS1U_17LinearCombinationISI_fSI_fLNS_15FloatRoundStyleE2EEES1N_S1T_JEEENS4_5SM1004TMEM4LOAD26SM100_TMEM_LOAD_32dp32b32xENS4_13SM90_TMA_LOADENS15_INS16_ILi1ELi4ELi3EEES19_NSW_INS5_IJS1A_S1P_EEENS5_IJS1P_SD_EEEEEEENS4_39AutoVectorizingCopyWithAssumedAlignmentILi128EEENS4_14SM90_TMA_STOREES29_S2B_S2B_EEEvvEEEEvNT_6ParamsE:
	.zero		2944


//--------------------- SYMBOLS --------------------------

	.type		.nv.reservedSmem.offset0,@object
	.size		.nv.reservedSmem.offset0,0x4
	.type		.nv.reservedSmem.cap,@object
	.size		.nv.reservedSmem.cap,0x4
	.type		__assertfail,@function
